//
// Generated by NVIDIA NVVM Compiler
//
// Compiler Build ID: CL-36424714
// Cuda compilation tools, release 13.0, V13.0.88
// Based on NVVM 20.0.0
//

.version 9.0
.target sm_100
.address_size 64

	// .globl	_Z22convertGrayscaleKernelP6uchar3iiPh
.global .align 4 .u32 bCount;
.global .align 4 .u32 bCount1;
// _ZZ21findMinimumSeamKernelPiiiS_S_S_E2bi has been demoted

.visible .entry _Z22convertGrayscaleKernelP6uchar3iiPh(
	.param .u64 .ptr .align 1 _Z22convertGrayscaleKernelP6uchar3iiPh_param_0,
	.param .u32 _Z22convertGrayscaleKernelP6uchar3iiPh_param_1,
	.param .u32 _Z22convertGrayscaleKernelP6uchar3iiPh_param_2,
	.param .u64 .ptr .align 1 _Z22convertGrayscaleKernelP6uchar3iiPh_param_3
)
{
	.reg .pred 	%p<4>;
	.reg .b16 	%rs<4>;
	.reg .b32 	%r<13>;
	.reg .b32 	%f<7>;
	.reg .b64 	%rd<9>;

	ld.param.u64 	%rd1, [_Z22convertGrayscaleKernelP6uchar3iiPh_param_0];
	ld.param.u32 	%r3, [_Z22convertGrayscaleKernelP6uchar3iiPh_param_1];
	ld.param.u32 	%r4, [_Z22convertGrayscaleKernelP6uchar3iiPh_param_2];
	ld.param.u64 	%rd2, [_Z22convertGrayscaleKernelP6uchar3iiPh_param_3];
	mov.u32 	%r5, %ctaid.y;
	mov.u32 	%r6, %ntid.y;
	mov.u32 	%r7, %tid.y;
	mad.lo.s32 	%r1, %r5, %r6, %r7;
	mov.u32 	%r8, %ctaid.x;
	mov.u32 	%r9, %ntid.x;
	mov.u32 	%r10, %tid.x;
	mad.lo.s32 	%r2, %r8, %r9, %r10;
	setp.ge.s32 	%p1, %r1, %r4;
	setp.ge.s32 	%p2, %r2, %r3;
	or.pred  	%p3, %p2, %p1;
	@%p3 bra 	$L__BB0_2;
	cvta.to.global.u64 	%rd3, %rd1;
	cvta.to.global.u64 	%rd4, %rd2;
	mad.lo.s32 	%r11, %r3, %r1, %r2;
	cvt.s64.s32 	%rd5, %r11;
	mul.wide.s32 	%rd6, %r11, 3;
	add.s64 	%rd7, %rd3, %rd6;
	ld.global.u8 	%rs1, [%rd7];
	ld.global.u8 	%rs2, [%rd7+1];
	ld.global.u8 	%rs3, [%rd7+2];
	cvt.rn.f32.u16 	%f1, %rs1;
	cvt.rn.f32.u16 	%f2, %rs2;
	mul.f32 	%f3, %f2, 0f3F1645A2;
	fma.rn.f32 	%f4, %f1, 0f3E991687, %f3;
	cvt.rn.f32.u16 	%f5, %rs3;
	fma.rn.f32 	%f6, %f5, 0f3DE978D5, %f4;
	cvt.rzi.u32.f32 	%r12, %f6;
	add.s64 	%rd8, %rd4, %rd5;
	st.global.u8 	[%rd8], %r12;
$L__BB0_2:
	ret;

}
	// .globl	_Z16calcEnergyKernelPhiiPiS0_S0_i
.visible .entry _Z16calcEnergyKernelPhiiPiS0_S0_i(
	.param .u64 .ptr .align 1 _Z16calcEnergyKernelPhiiPiS0_S0_i_param_0,
	.param .u32 _Z16calcEnergyKernelPhiiPiS0_S0_i_param_1,
	.param .u32 _Z16calcEnergyKernelPhiiPiS0_S0_i_param_2,
	.param .u64 .ptr .align 1 _Z16calcEnergyKernelPhiiPiS0_S0_i_param_3,
	.param .u64 .ptr .align 1 _Z16calcEnergyKernelPhiiPiS0_S0_i_param_4,
	.param .u64 .ptr .align 1 _Z16calcEnergyKernelPhiiPiS0_S0_i_param_5,
	.param .u32 _Z16calcEnergyKernelPhiiPiS0_S0_i_param_6
)
{
	.reg .pred 	%p<13>;
	.reg .b32 	%r<232>;
	.reg .b64 	%rd<66>;

	ld.param.u64 	%rd5, [_Z16calcEnergyKernelPhiiPiS0_S0_i_param_0];
	ld.param.u32 	%r48, [_Z16calcEnergyKernelPhiiPiS0_S0_i_param_1];
	ld.param.u32 	%r49, [_Z16calcEnergyKernelPhiiPiS0_S0_i_param_2];
	ld.param.u64 	%rd6, [_Z16calcEnergyKernelPhiiPiS0_S0_i_param_4];
	ld.param.u64 	%rd7, [_Z16calcEnergyKernelPhiiPiS0_S0_i_param_5];
	ld.param.u32 	%r50, [_Z16calcEnergyKernelPhiiPiS0_S0_i_param_6];
	cvta.to.global.u64 	%rd1, %rd7;
	cvta.to.global.u64 	%rd2, %rd5;
	cvta.to.global.u64 	%rd3, %rd6;
	mov.u32 	%r51, %ctaid.y;
	mov.u32 	%r52, %ntid.y;
	mov.u32 	%r53, %tid.y;
	mad.lo.s32 	%r1, %r51, %r52, %r53;
	mov.u32 	%r54, %ctaid.x;
	mov.u32 	%r55, %ntid.x;
	mov.u32 	%r56, %tid.x;
	mad.lo.s32 	%r2, %r54, %r55, %r56;
	setp.ge.s32 	%p1, %r1, %r49;
	setp.ge.s32 	%p2, %r2, %r48;
	or.pred  	%p3, %p2, %p1;
	@%p3 bra 	$L__BB1_16;
	setp.lt.s32 	%p4, %r50, 1;
	mov.b32 	%r228, 0;
	mov.u32 	%r229, %r228;
	@%p4 bra 	$L__BB1_15;
	shr.u32 	%r59, %r50, 1;
	sub.s32 	%r3, %r1, %r59;
	sub.s32 	%r4, %r2, %r59;
	add.s32 	%r5, %r48, -1;
	and.b32  	%r6, %r50, 7;
	and.b32  	%r7, %r50, 2147483640;
	and.b32  	%r8, %r50, 1;
	mov.b32 	%r207, 0;
	mov.u32 	%r229, %r207;
	mov.u32 	%r228, %r207;
$L__BB1_3:
	ld.param.u32 	%r206, [_Z16calcEnergyKernelPhiiPiS0_S0_i_param_2];
	setp.lt.u32 	%p5, %r50, 8;
	mul.lo.s32 	%r12, %r207, %r50;
	add.s32 	%r62, %r3, %r207;
	max.s32 	%r63, %r62, 0;
	add.s32 	%r64, %r206, -1;
	min.s32 	%r65, %r63, %r64;
	mul.lo.s32 	%r13, %r65, %r48;
	mov.b32 	%r220, 0;
	@%p5 bra 	$L__BB1_6;
	mov.b32 	%r210, 0;
$L__BB1_5:
	.pragma "nounroll";
	add.s32 	%r67, %r210, %r12;
	mul.wide.u32 	%rd8, %r67, 4;
	add.s64 	%rd9, %rd3, %rd8;
	ld.global.u32 	%r68, [%rd9];
	add.s32 	%r69, %r4, %r210;
	max.s32 	%r70, %r69, 0;
	min.s32 	%r71, %r70, %r5;
	add.s32 	%r72, %r71, %r13;
	cvt.s64.s32 	%rd10, %r72;
	add.s64 	%rd11, %rd2, %rd10;
	ld.global.u8 	%r73, [%rd11];
	mad.lo.s32 	%r74, %r68, %r73, %r228;
	add.s64 	%rd12, %rd1, %rd8;
	ld.global.u32 	%r75, [%rd12];
	mad.lo.s32 	%r76, %r75, %r73, %r229;
	ld.global.u32 	%r77, [%rd9+4];
	add.s32 	%r78, %r69, 1;
	max.s32 	%r79, %r78, 0;
	min.s32 	%r80, %r79, %r5;
	add.s32 	%r81, %r80, %r13;
	cvt.s64.s32 	%rd13, %r81;
	add.s64 	%rd14, %rd2, %rd13;
	ld.global.u8 	%r82, [%rd14];
	mad.lo.s32 	%r83, %r77, %r82, %r74;
	ld.global.u32 	%r84, [%rd12+4];
	mad.lo.s32 	%r85, %r84, %r82, %r76;
	ld.global.u32 	%r86, [%rd9+8];
	add.s32 	%r87, %r69, 2;
	max.s32 	%r88, %r87, 0;
	min.s32 	%r89, %r88, %r5;
	add.s32 	%r90, %r89, %r13;
	cvt.s64.s32 	%rd15, %r90;
	add.s64 	%rd16, %rd2, %rd15;
	ld.global.u8 	%r91, [%rd16];
	mad.lo.s32 	%r92, %r86, %r91, %r83;
	ld.global.u32 	%r93, [%rd12+8];
	mad.lo.s32 	%r94, %r93, %r91, %r85;
	ld.global.u32 	%r95, [%rd9+12];
	add.s32 	%r96, %r69, 3;
	max.s32 	%r97, %r96, 0;
	min.s32 	%r98, %r97, %r5;
	add.s32 	%r99, %r98, %r13;
	cvt.s64.s32 	%rd17, %r99;
	add.s64 	%rd18, %rd2, %rd17;
	ld.global.u8 	%r100, [%rd18];
	mad.lo.s32 	%r101, %r95, %r100, %r92;
	ld.global.u32 	%r102, [%rd12+12];
	mad.lo.s32 	%r103, %r102, %r100, %r94;
	ld.global.u32 	%r104, [%rd9+16];
	add.s32 	%r105, %r69, 4;
	max.s32 	%r106, %r105, 0;
	min.s32 	%r107, %r106, %r5;
	add.s32 	%r108, %r107, %r13;
	cvt.s64.s32 	%rd19, %r108;
	add.s64 	%rd20, %rd2, %rd19;
	ld.global.u8 	%r109, [%rd20];
	mad.lo.s32 	%r110, %r104, %r109, %r101;
	ld.global.u32 	%r111, [%rd12+16];
	mad.lo.s32 	%r112, %r111, %r109, %r103;
	ld.global.u32 	%r113, [%rd9+20];
	add.s32 	%r114, %r69, 5;
	max.s32 	%r115, %r114, 0;
	min.s32 	%r116, %r115, %r5;
	add.s32 	%r117, %r116, %r13;
	cvt.s64.s32 	%rd21, %r117;
	add.s64 	%rd22, %rd2, %rd21;
	ld.global.u8 	%r118, [%rd22];
	mad.lo.s32 	%r119, %r113, %r118, %r110;
	ld.global.u32 	%r120, [%rd12+20];
	mad.lo.s32 	%r121, %r120, %r118, %r112;
	ld.global.u32 	%r122, [%rd9+24];
	add.s32 	%r123, %r69, 6;
	max.s32 	%r124, %r123, 0;
	min.s32 	%r125, %r124, %r5;
	add.s32 	%r126, %r125, %r13;
	cvt.s64.s32 	%rd23, %r126;
	add.s64 	%rd24, %rd2, %rd23;
	ld.global.u8 	%r127, [%rd24];
	mad.lo.s32 	%r128, %r122, %r127, %r119;
	ld.global.u32 	%r129, [%rd12+24];
	mad.lo.s32 	%r130, %r129, %r127, %r121;
	ld.global.u32 	%r131, [%rd9+28];
	add.s32 	%r132, %r69, 7;
	max.s32 	%r133, %r132, 0;
	min.s32 	%r134, %r133, %r5;
	add.s32 	%r135, %r134, %r13;
	cvt.s64.s32 	%rd25, %r135;
	add.s64 	%rd26, %rd2, %rd25;
	ld.global.u8 	%r136, [%rd26];
	mad.lo.s32 	%r228, %r131, %r136, %r128;
	ld.global.u32 	%r137, [%rd12+28];
	mad.lo.s32 	%r229, %r137, %r136, %r130;
	add.s32 	%r210, %r210, 8;
	setp.ne.s32 	%p6, %r210, %r7;
	mov.u32 	%r220, %r7;
	@%p6 bra 	$L__BB1_5;
$L__BB1_6:
	setp.eq.s32 	%p7, %r6, 0;
	@%p7 bra 	$L__BB1_14;
	add.s32 	%r139, %r6, -1;
	setp.lt.u32 	%p8, %r139, 3;
	@%p8 bra 	$L__BB1_9;
	add.s32 	%r140, %r220, %r12;
	mul.wide.u32 	%rd27, %r140, 4;
	add.s64 	%rd28, %rd3, %rd27;
	ld.global.u32 	%r141, [%rd28];
	add.s32 	%r142, %r4, %r220;
	max.s32 	%r143, %r142, 0;
	min.s32 	%r144, %r143, %r5;
	add.s32 	%r145, %r144, %r13;
	cvt.s64.s32 	%rd29, %r145;
	add.s64 	%rd30, %rd2, %rd29;
	ld.global.u8 	%r146, [%rd30];
	mad.lo.s32 	%r147, %r141, %r146, %r228;
	add.s64 	%rd31, %rd1, %rd27;
	ld.global.u32 	%r148, [%rd31];
	mad.lo.s32 	%r149, %r148, %r146, %r229;
	cvt.u64.u32 	%rd32, %r12;
	cvt.u64.u32 	%rd33, %r220;
	add.s64 	%rd34, %rd33, %rd32;
	shl.b64 	%rd35, %rd34, 2;
	add.s64 	%rd36, %rd3, %rd35;
	ld.global.u32 	%r150, [%rd36+4];
	add.s32 	%r151, %r142, 1;
	max.s32 	%r152, %r151, 0;
	min.s32 	%r153, %r152, %r5;
	add.s32 	%r154, %r153, %r13;
	cvt.s64.s32 	%rd37, %r154;
	add.s64 	%rd38, %rd2, %rd37;
	ld.global.u8 	%r155, [%rd38];
	mad.lo.s32 	%r156, %r150, %r155, %r147;
	add.s64 	%rd39, %rd1, %rd35;
	ld.global.u32 	%r157, [%rd39+4];
	mad.lo.s32 	%r158, %r157, %r155, %r149;
	ld.global.u32 	%r159, [%rd36+8];
	add.s32 	%r160, %r142, 2;
	max.s32 	%r161, %r160, 0;
	min.s32 	%r162, %r161, %r5;
	add.s32 	%r163, %r162, %r13;
	cvt.s64.s32 	%rd40, %r163;
	add.s64 	%rd41, %rd2, %rd40;
	ld.global.u8 	%r164, [%rd41];
	mad.lo.s32 	%r165, %r159, %r164, %r156;
	ld.global.u32 	%r166, [%rd39+8];
	mad.lo.s32 	%r167, %r166, %r164, %r158;
	ld.global.u32 	%r168, [%rd36+12];
	add.s32 	%r169, %r142, 3;
	max.s32 	%r170, %r169, 0;
	min.s32 	%r171, %r170, %r5;
	add.s32 	%r172, %r171, %r13;
	cvt.s64.s32 	%rd42, %r172;
	add.s64 	%rd43, %rd2, %rd42;
	ld.global.u8 	%r173, [%rd43];
	mad.lo.s32 	%r228, %r168, %r173, %r165;
	ld.global.u32 	%r174, [%rd39+12];
	mad.lo.s32 	%r229, %r174, %r173, %r167;
	add.s32 	%r220, %r220, 4;
$L__BB1_9:
	and.b32  	%r176, %r50, 3;
	setp.eq.s32 	%p9, %r176, 0;
	@%p9 bra 	$L__BB1_14;
	setp.eq.s32 	%p10, %r176, 1;
	@%p10 bra 	$L__BB1_12;
	add.s32 	%r177, %r220, %r12;
	mul.wide.u32 	%rd44, %r177, 4;
	add.s64 	%rd45, %rd3, %rd44;
	ld.global.u32 	%r178, [%rd45];
	add.s32 	%r179, %r4, %r220;
	max.s32 	%r180, %r179, 0;
	min.s32 	%r181, %r180, %r5;
	add.s32 	%r182, %r181, %r13;
	cvt.s64.s32 	%rd46, %r182;
	add.s64 	%rd47, %rd2, %rd46;
	ld.global.u8 	%r183, [%rd47];
	mad.lo.s32 	%r184, %r178, %r183, %r228;
	add.s64 	%rd48, %rd1, %rd44;
	ld.global.u32 	%r185, [%rd48];
	mad.lo.s32 	%r186, %r185, %r183, %r229;
	cvt.u64.u32 	%rd49, %r12;
	cvt.u64.u32 	%rd50, %r220;
	add.s64 	%rd51, %rd50, %rd49;
	shl.b64 	%rd52, %rd51, 2;
	add.s64 	%rd53, %rd3, %rd52;
	ld.global.u32 	%r187, [%rd53+4];
	add.s32 	%r188, %r179, 1;
	max.s32 	%r189, %r188, 0;
	min.s32 	%r190, %r189, %r5;
	add.s32 	%r191, %r190, %r13;
	cvt.s64.s32 	%rd54, %r191;
	add.s64 	%rd55, %rd2, %rd54;
	ld.global.u8 	%r192, [%rd55];
	mad.lo.s32 	%r228, %r187, %r192, %r184;
	add.s64 	%rd56, %rd1, %rd52;
	ld.global.u32 	%r193, [%rd56+4];
	mad.lo.s32 	%r229, %r193, %r192, %r186;
	add.s32 	%r220, %r220, 2;
$L__BB1_12:
	setp.eq.s32 	%p11, %r8, 0;
	@%p11 bra 	$L__BB1_14;
	add.s32 	%r194, %r220, %r12;
	mul.wide.u32 	%rd57, %r194, 4;
	add.s64 	%rd58, %rd3, %rd57;
	ld.global.u32 	%r195, [%rd58];
	add.s32 	%r196, %r4, %r220;
	max.s32 	%r197, %r196, 0;
	min.s32 	%r198, %r197, %r5;
	add.s32 	%r199, %r198, %r13;
	cvt.s64.s32 	%rd59, %r199;
	add.s64 	%rd60, %rd2, %rd59;
	ld.global.u8 	%r200, [%rd60];
	mad.lo.s32 	%r228, %r195, %r200, %r228;
	add.s64 	%rd61, %rd1, %rd57;
	ld.global.u32 	%r201, [%rd61];
	mad.lo.s32 	%r229, %r201, %r200, %r229;
$L__BB1_14:
	add.s32 	%r207, %r207, 1;
	setp.ne.s32 	%p12, %r207, %r50;
	@%p12 bra 	$L__BB1_3;
$L__BB1_15:
	ld.param.u64 	%rd65, [_Z16calcEnergyKernelPhiiPiS0_S0_i_param_3];
	abs.s32 	%r202, %r228;
	abs.s32 	%r203, %r229;
	add.s32 	%r204, %r203, %r202;
	mad.lo.s32 	%r205, %r48, %r1, %r2;
	cvta.to.global.u64 	%rd62, %rd65;
	mul.wide.s32 	%rd63, %r205, 4;
	add.s64 	%rd64, %rd62, %rd63;
	st.global.u32 	[%rd64], %r204;
$L__BB1_16:
	ret;

}
	// .globl	_Z21findMinimumSeamKernelPiiiS_S_S_
.visible .entry _Z21findMinimumSeamKernelPiiiS_S_S_(
	.param .u64 .ptr .align 1 _Z21findMinimumSeamKernelPiiiS_S_S__param_0,
	.param .u32 _Z21findMinimumSeamKernelPiiiS_S_S__param_1,
	.param .u32 _Z21findMinimumSeamKernelPiiiS_S_S__param_2,
	.param .u64 .ptr .align 1 _Z21findMinimumSeamKernelPiiiS_S_S__param_3,
	.param .u64 .ptr .align 1 _Z21findMinimumSeamKernelPiiiS_S_S__param_4,
	.param .u64 .ptr .align 1 _Z21findMinimumSeamKernelPiiiS_S_S__param_5
)
{
	.reg .pred 	%p<32>;
	.reg .b32 	%r<60>;
	.reg .b64 	%rd<28>;
	// demoted variable
	.shared .align 4 .u32 _ZZ21findMinimumSeamKernelPiiiS_S_S_E2bi;
	ld.param.u64 	%rd5, [_Z21findMinimumSeamKernelPiiiS_S_S__param_0];
	ld.param.u32 	%r18, [_Z21findMinimumSeamKernelPiiiS_S_S__param_1];
	ld.param.u32 	%r19, [_Z21findMinimumSeamKernelPiiiS_S_S__param_2];
	ld.param.u64 	%rd4, [_Z21findMinimumSeamKernelPiiiS_S_S__param_3];
	ld.param.u64 	%rd6, [_Z21findMinimumSeamKernelPiiiS_S_S__param_4];
	ld.param.u64 	%rd7, [_Z21findMinimumSeamKernelPiiiS_S_S__param_5];
	cvta.to.global.u64 	%rd1, %rd7;
	cvta.to.global.u64 	%rd2, %rd6;
	cvta.to.global.u64 	%rd3, %rd5;
	mov.u32 	%r1, %tid.x;
	setp.ne.s32 	%p2, %r1, 0;
	@%p2 bra 	$L__BB2_2;
	atom.global.add.u32 	%r20, [bCount], 1;
	st.shared.u32 	[_ZZ21findMinimumSeamKernelPiiiS_S_S_E2bi], %r20;
$L__BB2_2:
	bar.sync 	0;
	ld.shared.u32 	%r21, [_ZZ21findMinimumSeamKernelPiiiS_S_S_E2bi];
	mov.u32 	%r2, %ntid.x;
	mul.lo.s32 	%r22, %r21, %r2;
	div.u32 	%r3, %r22, %r18;
	mul.lo.s32 	%r23, %r3, %r18;
	sub.s32 	%r24, %r22, %r23;
	add.s32 	%r4, %r24, %r1;
	setp.le.u32 	%p3, %r18, %r22;
	@%p3 bra 	$L__BB2_7;
	setp.ge.s32 	%p4, %r4, %r18;
	@%p4 bra 	$L__BB2_5;
	mul.wide.s32 	%rd8, %r4, 4;
	add.s64 	%rd9, %rd3, %rd8;
	ld.global.u32 	%r25, [%rd9];
	add.s64 	%rd10, %rd2, %rd8;
	st.global.u32 	[%rd10], %r25;
$L__BB2_5:
	setp.ne.s32 	%p5, %r1, 0;
	bar.sync 	0;
	@%p5 bra 	$L__BB2_7;
	ld.volatile.global.u32 	%r26, [bCount1];
	add.s32 	%r27, %r26, 1;
	st.volatile.global.u32 	[bCount1], %r27;
$L__BB2_7:
	setp.gt.s32 	%p6, %r3, 0;
	setp.lt.s32 	%p7, %r3, %r19;
	and.pred  	%p1, %p6, %p7;
	not.pred 	%p8, %p1;
	@%p8 bra 	$L__BB2_9;
$L__BB2_8:
	ld.volatile.global.u32 	%r28, [bCount1];
	mul.lo.s32 	%r29, %r28, %r2;
	div.u32 	%r30, %r29, %r18;
	setp.lt.u32 	%p9, %r30, %r3;
	@%p9 bra 	$L__BB2_8;
$L__BB2_9:
	setp.lt.s32 	%p10, %r3, 2;
	@%p10 bra 	$L__BB2_15;
	setp.ge.s32 	%p11, %r4, %r18;
	@%p11 bra 	$L__BB2_12;
	mul.wide.s32 	%rd11, %r4, 4;
	add.s64 	%rd12, %rd1, %rd11;
	ld.global.u32 	%r31, [%rd12];
	add.s64 	%rd13, %rd2, %rd11;
	st.global.u32 	[%rd13], %r31;
$L__BB2_12:
	setp.ne.s32 	%p12, %r1, 0;
	bar.sync 	0;
	@%p12 bra 	$L__BB2_15;
	ld.volatile.global.u32 	%r32, [bCount1];
	mad.lo.s32 	%r33, %r2, %r32, %r2;
	div.u32 	%r34, %r33, %r18;
	setp.gt.u32 	%p13, %r34, %r3;
	@%p13 bra 	$L__BB2_15;
	ld.volatile.global.u32 	%r35, [bCount1];
	add.s32 	%r36, %r35, 1;
	st.volatile.global.u32 	[bCount1], %r36;
$L__BB2_15:
	ld.shared.u32 	%r5, [_ZZ21findMinimumSeamKernelPiiiS_S_S_E2bi];
	add.s32 	%r6, %r3, 1;
$L__BB2_16:
	ld.volatile.global.u32 	%r37, [bCount1];
	setp.gt.s32 	%p14, %r37, %r5;
	@%p14 bra 	$L__BB2_18;
	ld.volatile.global.u32 	%r38, [bCount1];
	mad.lo.s32 	%r39, %r2, %r38, %r2;
	div.u32 	%r40, %r39, %r18;
	setp.lt.u32 	%p15, %r40, %r6;
	@%p15 bra 	$L__BB2_16;
$L__BB2_18:
	setp.ge.s32 	%p16, %r4, %r18;
	or.pred  	%p18, %p8, %p16;
	@%p18 bra 	$L__BB2_26;
	add.s32 	%r8, %r4, -1;
	setp.lt.s32 	%p19, %r4, 1;
	setp.eq.s32 	%p20, %r8, %r18;
	or.pred  	%p21, %p19, %p20;
	mov.b32 	%r58, 1000000000;
	@%p21 bra 	$L__BB2_21;
	mul.wide.u32 	%rd14, %r8, 4;
	add.s64 	%rd15, %rd2, %rd14;
	ld.global.u32 	%r42, [%rd15];
	min.s32 	%r58, %r42, 1000000000;
$L__BB2_21:
	setp.lt.s32 	%p22, %r4, 0;
	setp.eq.s32 	%p23, %r4, %r18;
	or.pred  	%p24, %p22, %p23;
	mov.b32 	%r59, -1;
	@%p24 bra 	$L__BB2_23;
	mul.wide.u32 	%rd16, %r4, 4;
	add.s64 	%rd17, %rd2, %rd16;
	ld.global.u32 	%r44, [%rd17];
	setp.le.s32 	%p25, %r58, %r44;
	selp.s32 	%r59, -1, 0, %p25;
	min.s32 	%r58, %r58, %r44;
$L__BB2_23:
	add.s32 	%r15, %r4, 1;
	setp.lt.s32 	%p26, %r4, -1;
	setp.eq.s32 	%p27, %r15, %r18;
	or.pred  	%p28, %p26, %p27;
	@%p28 bra 	$L__BB2_25;
	mul.wide.u32 	%rd18, %r15, 4;
	add.s64 	%rd19, %rd2, %rd18;
	ld.global.u32 	%r45, [%rd19];
	setp.gt.s32 	%p29, %r58, %r45;
	selp.b32 	%r59, 1, %r59, %p29;
$L__BB2_25:
	add.s32 	%r46, %r59, %r4;
	add.s32 	%r47, %r4, %r23;
	cvta.to.global.u64 	%rd20, %rd4;
	mul.wide.s32 	%rd21, %r47, 4;
	add.s64 	%rd22, %rd20, %rd21;
	st.global.u32 	[%rd22], %r46;
	add.s64 	%rd23, %rd3, %rd21;
	ld.global.u32 	%r48, [%rd23];
	mul.wide.s32 	%rd24, %r46, 4;
	add.s64 	%rd25, %rd2, %rd24;
	ld.global.u32 	%r49, [%rd25];
	add.s32 	%r50, %r49, %r48;
	mul.wide.s32 	%rd26, %r4, 4;
	add.s64 	%rd27, %rd1, %rd26;
	st.global.u32 	[%rd27], %r50;
$L__BB2_26:
	setp.ne.s32 	%p30, %r1, 0;
	bar.sync 	0;
	@%p30 bra 	$L__BB2_29;
	ld.volatile.global.u32 	%r51, [bCount1];
	mad.lo.s32 	%r52, %r2, %r51, %r2;
	div.u32 	%r53, %r52, %r18;
	setp.ne.s32 	%p31, %r53, %r6;
	@%p31 bra 	$L__BB2_29;
	ld.volatile.global.u32 	%r54, [bCount1];
	add.s32 	%r55, %r54, 1;
	st.volatile.global.u32 	[bCount1], %r55;
$L__BB2_29:
	ret;

}
	// .globl	_Z16deleteSeamKernelP6uchar3iiS0_Pi
.visible .entry _Z16deleteSeamKernelP6uchar3iiS0_Pi(
	.param .u64 .ptr .align 1 _Z16deleteSeamKernelP6uchar3iiS0_Pi_param_0,
	.param .u32 _Z16deleteSeamKernelP6uchar3iiS0_Pi_param_1,
	.param .u32 _Z16deleteSeamKernelP6uchar3iiS0_Pi_param_2,
	.param .u64 .ptr .align 1 _Z16deleteSeamKernelP6uchar3iiS0_Pi_param_3,
	.param .u64 .ptr .align 1 _Z16deleteSeamKernelP6uchar3iiS0_Pi_param_4
)
{
	.reg .pred 	%p<6>;
	.reg .b16 	%rs<4>;
	.reg .b32 	%r<18>;
	.reg .b64 	%rd<13>;

	ld.param.u64 	%rd1, [_Z16deleteSeamKernelP6uchar3iiS0_Pi_param_0];
	ld.param.u32 	%r4, [_Z16deleteSeamKernelP6uchar3iiS0_Pi_param_1];
	ld.param.u32 	%r5, [_Z16deleteSeamKernelP6uchar3iiS0_Pi_param_2];
	ld.param.u64 	%rd2, [_Z16deleteSeamKernelP6uchar3iiS0_Pi_param_3];
	ld.param.u64 	%rd3, [_Z16deleteSeamKernelP6uchar3iiS0_Pi_param_4];
	mov.u32 	%r6, %ctaid.y;
	mov.u32 	%r7, %ntid.y;
	mov.u32 	%r8, %tid.y;
	mad.lo.s32 	%r1, %r6, %r7, %r8;
	mov.u32 	%r9, %ctaid.x;
	mov.u32 	%r10, %ntid.x;
	mov.u32 	%r11, %tid.x;
	mad.lo.s32 	%r2, %r9, %r10, %r11;
	setp.ge.s32 	%p1, %r1, %r5;
	setp.ge.s32 	%p2, %r2, %r4;
	or.pred  	%p3, %p2, %p1;
	@%p3 bra 	$L__BB3_3;
	cvta.to.global.u64 	%rd4, %rd3;
	mul.wide.u32 	%rd5, %r1, 4;
	add.s64 	%rd6, %rd4, %rd5;
	ld.global.u32 	%r3, [%rd6];
	setp.eq.s32 	%p4, %r2, %r3;
	@%p4 bra 	$L__BB3_3;
	mul.lo.s32 	%r12, %r4, %r1;
	add.s32 	%r13, %r12, %r2;
	sub.s32 	%r14, %r12, %r1;
	add.s32 	%r15, %r14, %r2;
	setp.gt.s32 	%p5, %r2, %r3;
	selp.s32 	%r16, -1, 0, %p5;
	add.s32 	%r17, %r15, %r16;
	cvta.to.global.u64 	%rd7, %rd2;
	mul.wide.s32 	%rd8, %r17, 3;
	add.s64 	%rd9, %rd7, %rd8;
	cvta.to.global.u64 	%rd10, %rd1;
	mul.wide.s32 	%rd11, %r13, 3;
	add.s64 	%rd12, %rd10, %rd11;
	ld.global.u8 	%rs1, [%rd12];
	ld.global.u8 	%rs2, [%rd12+1];
	ld.global.u8 	%rs3, [%rd12+2];
	st.global.u8 	[%rd9], %rs1;
	st.global.u8 	[%rd9+1], %rs2;
	st.global.u8 	[%rd9+2], %rs3;
$L__BB3_3:
	ret;

}


// ===== COMPILED SASS (sm_100) =====

	.target	sm_100

	.elftype	@"ET_EXEC"


//--------------------- .note.nv.tkinfo           --------------------------
	.section	.note.nv.tkinfo,"",@"SHT_NOTE"
	.sectionflags	@"SHF_NOTE_NV_TKINFO"
	.tkinfo
        /*0018*/ 	.word	0x00000002
        /*0030*/ 	.string	""
        /*0030*/ 	.string	"ptxas"
        /*0030*/ 	.string	"Cuda compilation tools, release 13.0, V13.0.88"
        /*0030*/ 	.string	"Build cuda_13.0.r13.0/compiler.36424714_0"
        /*0030*/ 	.string	"-arch sm_100 -m 64 "



//--------------------- .note.nv.cuinfo           --------------------------
	.section	.note.nv.cuinfo,"",@"SHT_NOTE"
	.sectionflags	@"SHF_NOTE_NV_CUINFO"
        /*0018*/ 	.short	0x0002
        /*001a*/ 	.short	0x0064
        /*001c*/ 	.short	0x0082
	.zero		2


//--------------------- .nv.info                  --------------------------
	.section	.nv.info,"",@"SHT_CUDA_INFO"
	.align	4


	//----- nvinfo : EIATTR_REGCOUNT
	.align		4
        /*0000*/ 	.byte	0x04, 0x2f
        /*0002*/ 	.short	(.L_3 - .L_2)
	.align		4
.L_2:
        /*0004*/ 	.word	index@(_Z22convertGrayscaleKernelP6uchar3iiPh)
        /*0008*/ 	.word	0x0000000c


	//----- nvinfo : EIATTR_FRAME_SIZE
	.align		4
.L_3:
        /*000c*/ 	.byte	0x04, 0x11
        /*000e*/ 	.short	(.L_5 - .L_4)
	.align		4
.L_4:
        /*0010*/ 	.word	index@(_Z22convertGrayscaleKernelP6uchar3iiPh)
        /*0014*/ 	.word	0x00000000


	//----- nvinfo : EIATTR_REGCOUNT
	.align		4
.L_5:
        /*0018*/ 	.byte	0x04, 0x2f
        /*001a*/ 	.short	(.L_7 - .L_6)
	.align		4
.L_6:
        /*001c*/ 	.word	index@(_Z16calcEnergyKernelPhiiPiS0_S0_i)
        /*0020*/ 	.word	0x00000020


	//----- nvinfo : EIATTR_FRAME_SIZE
	.align		4
.L_7:
        /*0024*/ 	.byte	0x04, 0x11
        /*0026*/ 	.short	(.L_9 - .L_8)
	.align		4
.L_8:
        /*0028*/ 	.word	index@(_Z16calcEnergyKernelPhiiPiS0_S0_i)
        /*002c*/ 	.word	0x00000000


	//----- nvinfo : EIATTR_REGCOUNT
	.align		4
.L_9:
        /*0030*/ 	.byte	0x04, 0x2f
        /*0032*/ 	.short	(.L_11 - .L_10)
	.align		4
.L_10:
        /*0034*/ 	.word	index@(_Z21findMinimumSeamKernelPiiiS_S_S_)
        /*0038*/ 	.word	0x00000014


	//----- nvinfo : EIATTR_FRAME_SIZE
	.align		4
.L_11:
        /*003c*/ 	.byte	0x04, 0x11
        /*003e*/ 	.short	(.L_13 - .L_12)
	.align		4
.L_12:
        /*0040*/ 	.word	index@(_Z21findMinimumSeamKernelPiiiS_S_S_)
        /*0044*/ 	.word	0x00000000


	//----- nvinfo : EIATTR_REGCOUNT
	.align		4
.L_13:
        /*0048*/ 	.byte	0x04, 0x2f
        /*004a*/ 	.short	(.L_15 - .L_14)
	.align		4
.L_14:
        /*004c*/ 	.word	index@(_Z16deleteSeamKernelP6uchar3iiS0_Pi)
        /*0050*/ 	.word	0x00000012


	//----- nvinfo : EIATTR_FRAME_SIZE
	.align		4
.L_15:
        /*0054*/ 	.byte	0x04, 0x11
        /*0056*/ 	.short	(.L_17 - .L_16)
	.align		4
.L_16:
        /*0058*/ 	.word	index@(_Z16deleteSeamKernelP6uchar3iiS0_Pi)
        /*005c*/ 	.word	0x00000000


	//----- nvinfo : EIATTR_MIN_STACK_SIZE
	.align		4
.L_17:
        /*0060*/ 	.byte	0x04, 0x12
        /*0062*/ 	.short	(.L_19 - .L_18)
	.align		4
.L_18:
        /*0064*/ 	.word	index@(_Z16deleteSeamKernelP6uchar3iiS0_Pi)
        /*0068*/ 	.word	0x00000000


	//----- nvinfo : EIATTR_MIN_STACK_SIZE
	.align		4
.L_19:
        /*006c*/ 	.byte	0x04, 0x12
        /*006e*/ 	.short	(.L_21 - .L_20)
	.align		4
.L_20:
        /*0070*/ 	.word	index@(_Z21findMinimumSeamKernelPiiiS_S_S_)
        /*0074*/ 	.word	0x00000000


	//----- nvinfo : EIATTR_MIN_STACK_SIZE
	.align		4
.L_21:
        /*0078*/ 	.byte	0x04, 0x12
        /*007a*/ 	.short	(.L_23 - .L_22)
	.align		4
.L_22:
        /*007c*/ 	.word	index@(_Z16calcEnergyKernelPhiiPiS0_S0_i)
        /*0080*/ 	.word	0x00000000


	//----- nvinfo : EIATTR_MIN_STACK_SIZE
	.align		4
.L_23:
        /*0084*/ 	.byte	0x04, 0x12
        /*0086*/ 	.short	(.L_25 - .L_24)
	.align		4
.L_24:
        /*0088*/ 	.word	index@(_Z22convertGrayscaleKernelP6uchar3iiPh)
        /*008c*/ 	.word	0x00000000
.L_25:


//--------------------- .nv.compat                --------------------------
	.section	.nv.compat,"",@"SHT_CUDA_COMPAT_INFO"
	.align	4
        /*0000*/ 	.byte	0x02, 0x09, 0x00, 0x00, 0x02, 0x02, 0x01, 0x00, 0x02, 0x05, 0x05, 0x00, 0x03, 0x07, 0x01, 0x01
        /*0010*/ 	.byte	0x02, 0x03, 0x00, 0x00, 0x02, 0x06, 0x01, 0x00, 0x04, 0x0b, 0x08, 0x00, 0x09, 0x00, 0x00, 0x00
        /*0020*/ 	.byte	0x00, 0x00, 0x00, 0x00


//--------------------- .nv.info._Z16deleteSeamKernelP6uchar3iiS0_Pi --------------------------
	.section	.nv.info._Z16deleteSeamKernelP6uchar3iiS0_Pi,"",@"SHT_CUDA_INFO"
	.sectionflags	@""
	.align	4


	//----- nvinfo : EIATTR_CUDA_API_VERSION
	.align		4
        /*0000*/ 	.byte	0x04, 0x37
        /*0002*/ 	.short	(.L_27 - .L_26)
.L_26:
        /*0004*/ 	.word	0x00000082


	//----- nvinfo : EIATTR_KPARAM_INFO
	.align		4
.L_27:
        /*0008*/ 	.byte	0x04, 0x17
        /*000a*/ 	.short	(.L_29 - .L_28)
.L_28:
        /*000c*/ 	.word	0x00000000
        /*0010*/ 	.short	0x0004
        /*0012*/ 	.short	0x0018
        /*0014*/ 	.byte	0x00, 0xf5, 0x21, 0x00


	//----- nvinfo : EIATTR_KPARAM_INFO
	.align		4
.L_29:
        /*0018*/ 	.byte	0x04, 0x17
        /*001a*/ 	.short	(.L_31 - .L_30)
.L_30:
        /*001c*/ 	.word	0x00000000
        /*0020*/ 	.short	0x0003
        /*0022*/ 	.short	0x0010
        /*0024*/ 	.byte	0x00, 0xf5, 0x21, 0x00


	//----- nvinfo : EIATTR_KPARAM_INFO
	.align		4
.L_31:
        /*0028*/ 	.byte	0x04, 0x17
        /*002a*/ 	.short	(.L_33 - .L_32)
.L_32:
        /*002c*/ 	.word	0x00000000
        /*0030*/ 	.short	0x0002
        /*0032*/ 	.short	0x000c
        /*0034*/ 	.byte	0x00, 0xf0, 0x11, 0x00


	//----- nvinfo : EIATTR_KPARAM_INFO
	.align		4
.L_33:
        /*0038*/ 	.byte	0x04, 0x17
        /*003a*/ 	.short	(.L_35 - .L_34)
.L_34:
        /*003c*/ 	.word	0x00000000
        /*0040*/ 	.short	0x0001
        /*0042*/ 	.short	0x0008
        /*0044*/ 	.byte	0x00, 0xf0, 0x11, 0x00


	//----- nvinfo : EIATTR_KPARAM_INFO
	.align		4
.L_35:
        /*0048*/ 	.byte	0x04, 0x17
        /*004a*/ 	.short	(.L_37 - .L_36)
.L_36:
        /*004c*/ 	.word	0x00000000
        /*0050*/ 	.short	0x0000
        /*0052*/ 	.short	0x0000
        /*0054*/ 	.byte	0x00, 0xf5, 0x21, 0x00


	//----- nvinfo : EIATTR_SPARSE_MMA_MASK
	.align		4
.L_37:
        /*0058*/ 	.byte	0x03, 0x50
        /*005a*/ 	.short	0x0000


	//----- nvinfo : EIATTR_MAXREG_COUNT
	.align		4
        /*005c*/ 	.byte	0x03, 0x1b
        /*005e*/ 	.short	0x00ff


	//----- nvinfo : EIATTR_MERCURY_ISA_VERSION
	.align		4
        /*0060*/ 	.byte	0x03, 0x5f
        /*0062*/ 	.short	0x0101


	//----- nvinfo : EIATTR_VRC_CTA_INIT_COUNT
	.align		4
        /*0064*/ 	.byte	0x02, 0x4a
	.zero		1
	.zero		1


	//----- nvinfo : EIATTR_EXIT_INSTR_OFFSETS
	.align		4
        /*0068*/ 	.byte	0x04, 0x1c
        /*006a*/ 	.short	(.L_39 - .L_38)


	//   ....[0]....
.L_38:
        /*006c*/ 	.word	0x000000c0


	//   ....[1]....
        /*0070*/ 	.word	0x00000120


	//   ....[2]....
        /*0074*/ 	.word	0x00000230


	//----- nvinfo : EIATTR_CBANK_PARAM_SIZE
	.align		4
.L_39:
        /*0078*/ 	.byte	0x03, 0x19
        /*007a*/ 	.short	0x0020


	//----- nvinfo : EIATTR_PARAM_CBANK
	.align		4
        /*007c*/ 	.byte	0x04, 0x0a
        /*007e*/ 	.short	(.L_41 - .L_40)
	.align		4
.L_40:
        /*0080*/ 	.word	index@(.nv.constant0._Z16deleteSeamKernelP6uchar3iiS0_Pi)
        /*0084*/ 	.short	0x0380
        /*0086*/ 	.short	0x0020


	//----- nvinfo : EIATTR_SW_WAR
	.align		4
.L_41:
        /*0088*/ 	.byte	0x04, 0x36
        /*008a*/ 	.short	(.L_43 - .L_42)
.L_42:
        /*008c*/ 	.word	0x00000008
.L_43:


//--------------------- .nv.info._Z21findMinimumSeamKernelPiiiS_S_S_ --------------------------
	.section	.nv.info._Z21findMinimumSeamKernelPiiiS_S_S_,"",@"SHT_CUDA_INFO"
	.sectionflags	@""
	.align	4


	//----- nvinfo : EIATTR_CUDA_API_VERSION
	.align		4
        /*0000*/ 	.byte	0x04, 0x37
        /*0002*/ 	.short	(.L_45 - .L_44)
.L_44:
        /*0004*/ 	.word	0x00000082


	//----- nvinfo : EIATTR_KPARAM_INFO
	.align		4
.L_45:
        /*0008*/ 	.byte	0x04, 0x17
        /*000a*/ 	.short	(.L_47 - .L_46)
.L_46:
        /*000c*/ 	.word	0x00000000
        /*0010*/ 	.short	0x0005
        /*0012*/ 	.short	0x0020
        /*0014*/ 	.byte	0x00, 0xf5, 0x21, 0x00


	//----- nvinfo : EIATTR_KPARAM_INFO
	.align		4
.L_47:
        /*0018*/ 	.byte	0x04, 0x17
        /*001a*/ 	.short	(.L_49 - .L_48)
.L_48:
        /*001c*/ 	.word	0x00000000
        /*0020*/ 	.short	0x0004
        /*0022*/ 	.short	0x0018
        /*0024*/ 	.byte	0x00, 0xf5, 0x21, 0x00


	//----- nvinfo : EIATTR_KPARAM_INFO
	.align		4
.L_49:
        /*0028*/ 	.byte	0x04, 0x17
        /*002a*/ 	.short	(.L_51 - .L_50)
.L_50:
        /*002c*/ 	.word	0x00000000
        /*0030*/ 	.short	0x0003
        /*0032*/ 	.short	0x0010
        /*0034*/ 	.byte	0x00, 0xf5, 0x21, 0x00


	//----- nvinfo : EIATTR_KPARAM_INFO
	.align		4
.L_51:
        /*0038*/ 	.byte	0x04, 0x17
        /*003a*/ 	.short	(.L_53 - .L_52)
.L_52:
        /*003c*/ 	.word	0x00000000
        /*0040*/ 	.short	0x0002
        /*0042*/ 	.short	0x000c
        /*0044*/ 	.byte	0x00, 0xf0, 0x11, 0x00


	//----- nvinfo : EIATTR_KPARAM_INFO
	.align		4
.L_53:
        /*0048*/ 	.byte	0x04, 0x17
        /*004a*/ 	.short	(.L_55 - .L_54)
.L_54:
        /*004c*/ 	.word	0x00000000
        /*0050*/ 	.short	0x0001
        /*0052*/ 	.short	0x0008
        /*0054*/ 	.byte	0x00, 0xf0, 0x11, 0x00


	//----- nvinfo : EIATTR_KPARAM_INFO
	.align		4
.L_55:
        /*0058*/ 	.byte	0x04, 0x17
        /*005a*/ 	.short	(.L_57 - .L_56)
.L_56:
        /*005c*/ 	.word	0x00000000
        /*0060*/ 	.short	0x0000
        /*0062*/ 	.short	0x0000
        /*0064*/ 	.byte	0x00, 0xf5, 0x21, 0x00


	//----- nvinfo : EIATTR_SPARSE_MMA_MASK
	.align		4
.L_57:
        /*0068*/ 	.byte	0x03, 0x50
        /*006a*/ 	.short	0x0000


	//----- nvinfo : EIATTR_MAXREG_COUNT
	.align		4
        /*006c*/ 	.byte	0x03, 0x1b
        /*006e*/ 	.short	0x00ff


	//----- nvinfo : EIATTR_NUM_BARRIERS
	.align		4
        /*0070*/ 	.byte	0x02, 0x4c
        /*0072*/ 	.byte	0x01
	.zero		1


	//----- nvinfo : EIATTR_MERCURY_ISA_VERSION
	.align		4
        /*0074*/ 	.byte	0x03, 0x5f
        /*0076*/ 	.short	0x0101


	//----- nvinfo : EIATTR_VRC_CTA_INIT_COUNT
	.align		4
        /*0078*/ 	.byte	0x02, 0x4a
	.zero		1
	.zero		1


	//----- nvinfo : EIATTR_EXIT_INSTR_OFFSETS
	.align		4
        /*007c*/ 	.byte	0x04, 0x1c
        /*007e*/ 	.short	(.L_59 - .L_58)


	//   ....[0]....
.L_58:
        /*0080*/ 	.word	0x00000b60


	//   ....[1]....
        /*0084*/ 	.word	0x00000cd0


	//   ....[2]....
        /*0088*/ 	.word	0x00000d10


	//----- nvinfo : EIATTR_CRS_STACK_SIZE
	.align		4
.L_59:
        /*008c*/ 	.byte	0x04, 0x1e
        /*008e*/ 	.short	(.L_61 - .L_60)
.L_60:
        /*0090*/ 	.word	0x00000000


	//----- nvinfo : EIATTR_CBANK_PARAM_SIZE
	.align		4
.L_61:
        /*0094*/ 	.byte	0x03, 0x19
        /*0096*/ 	.short	0x0028


	//----- nvinfo : EIATTR_PARAM_CBANK
	.align		4
        /*0098*/ 	.byte	0x04, 0x0a
        /*009a*/ 	.short	(.L_63 - .L_62)
	.align		4
.L_62:
        /*009c*/ 	.word	index@(.nv.constant0._Z21findMinimumSeamKernelPiiiS_S_S_)
        /*00a0*/ 	.short	0x0380
        /*00a2*/ 	.short	0x0028


	//----- nvinfo : EIATTR_SW_WAR
	.align		4
.L_63:
        /*00a4*/ 	.byte	0x04, 0x36
        /*00a6*/ 	.short	(.L_65 - .L_64)
.L_64:
        /*00a8*/ 	.word	0x00000008
.L_65:


//--------------------- .nv.info._Z16calcEnergyKernelPhiiPiS0_S0_i --------------------------
	.section	.nv.info._Z16calcEnergyKernelPhiiPiS0_S0_i,"",@"SHT_CUDA_INFO"
	.sectionflags	@""
	.align	4


	//----- nvinfo : EIATTR_CUDA_API_VERSION
	.align		4
        /*0000*/ 	.byte	0x04, 0x37
        /*0002*/ 	.short	(.L_67 - .L_66)
.L_66:
        /*0004*/ 	.word	0x00000082


	//----- nvinfo : EIATTR_KPARAM_INFO
	.align		4
.L_67:
        /*0008*/ 	.byte	0x04, 0x17
        /*000a*/ 	.short	(.L_69 - .L_68)
.L_68:
        /*000c*/ 	.word	0x00000000
        /*0010*/ 	.short	0x0006
        /*0012*/ 	.short	0x0028
        /*0014*/ 	.byte	0x00, 0xf0, 0x11, 0x00


	//----- nvinfo : EIATTR_KPARAM_INFO
	.align		4
.L_69:
        /*0018*/ 	.byte	0x04, 0x17
        /*001a*/ 	.short	(.L_71 - .L_70)
.L_70:
        /*001c*/ 	.word	0x00000000
        /*0020*/ 	.short	0x0005
        /*0022*/ 	.short	0x0020
        /*0024*/ 	.byte	0x00, 0xf5, 0x21, 0x00


	//----- nvinfo : EIATTR_KPARAM_INFO
	.align		4
.L_71:
        /*0028*/ 	.byte	0x04, 0x17
        /*002a*/ 	.short	(.L_73 - .L_72)
.L_72:
        /*002c*/ 	.word	0x00000000
        /*0030*/ 	.short	0x0004
        /*0032*/ 	.short	0x0018
        /*0034*/ 	.byte	0x00, 0xf5, 0x21, 0x00


	//----- nvinfo : EIATTR_KPARAM_INFO
	.align		4
.L_73:
        /*0038*/ 	.byte	0x04, 0x17
        /*003a*/ 	.short	(.L_75 - .L_74)
.L_74:
        /*003c*/ 	.word	0x00000000
        /*0040*/ 	.short	0x0003
        /*0042*/ 	.short	0x0010
        /*0044*/ 	.byte	0x00, 0xf5, 0x21, 0x00


	//----- nvinfo : EIATTR_KPARAM_INFO
	.align		4
.L_75:
        /*0048*/ 	.byte	0x04, 0x17
        /*004a*/ 	.short	(.L_77 - .L_76)
.L_76:
        /*004c*/ 	.word	0x00000000
        /*0050*/ 	.short	0x0002
        /*0052*/ 	.short	0x000c
        /*0054*/ 	.byte	0x00, 0xf0, 0x11, 0x00


	//----- nvinfo : EIATTR_KPARAM_INFO
	.align		4
.L_77:
        /*0058*/ 	.byte	0x04, 0x17
        /*005a*/ 	.short	(.L_79 - .L_78)
.L_78:
        /*005c*/ 	.word	0x00000000
        /*0060*/ 	.short	0x0001
        /*0062*/ 	.short	0x0008
        /*0064*/ 	.byte	0x00, 0xf0, 0x11, 0x00


	//----- nvinfo : EIATTR_KPARAM_INFO
	.align		4
.L_79:
        /*0068*/ 	.byte	0x04, 0x17
        /*006a*/ 	.short	(.L_81 - .L_80)
.L_80:
        /*006c*/ 	.word	0x00000000
        /*0070*/ 	.short	0x0000
        /*0072*/ 	.short	0x0000
        /*0074*/ 	.byte	0x00, 0xf5, 0x21, 0x00


	//----- nvinfo : EIATTR_SPARSE_MMA_MASK
	.align		4
.L_81:
        /*0078*/ 	.byte	0x03, 0x50
        /*007a*/ 	.short	0x0000


	//----- nvinfo : EIATTR_MAXREG_COUNT
	.align		4
        /*007c*/ 	.byte	0x03, 0x1b
        /*007e*/ 	.short	0x00ff


	//----- nvinfo : EIATTR_MERCURY_ISA_VERSION
	.align		4
        /*0080*/ 	.byte	0x03, 0x5f
        /*0082*/ 	.short	0x0101


	//----- nvinfo : EIATTR_VRC_CTA_INIT_COUNT
	.align		4
        /*0084*/ 	.byte	0x02, 0x4a
	.zero		1
	.zero		1


	//----- nvinfo : EIATTR_EXIT_INSTR_OFFSETS
	.align		4
        /*0088*/ 	.byte	0x04, 0x1c
        /*008a*/ 	.short	(.L_83 - .L_82)


	//   ....[0]....
.L_82:
        /*008c*/ 	.word	0x000000c0


	//   ....[1]....
        /*0090*/ 	.word	0x00001080


	//----- nvinfo : EIATTR_CBANK_PARAM_SIZE
	.align		4
.L_83:
        /*0094*/ 	.byte	0x03, 0x19
        /*0096*/ 	.short	0x002c


	//----- nvinfo : EIATTR_PARAM_CBANK
	.align		4
        /*0098*/ 	.byte	0x04, 0x0a
        /*009a*/ 	.short	(.L_85 - .L_84)
	.align		4
.L_84:
        /*009c*/ 	.word	index@(.nv.constant0._Z16calcEnergyKernelPhiiPiS0_S0_i)
        /*00a0*/ 	.short	0x0380
        /*00a2*/ 	.short	0x002c


	//----- nvinfo : EIATTR_SW_WAR
	.align		4
.L_85:
        /*00a4*/ 	.byte	0x04, 0x36
        /*00a6*/ 	.short	(.L_87 - .L_86)
.L_86:
        /*00a8*/ 	.word	0x00000008
.L_87:


//--------------------- .nv.info._Z22convertGrayscaleKernelP6uchar3iiPh --------------------------
	.section	.nv.info._Z22convertGrayscaleKernelP6uchar3iiPh,"",@"SHT_CUDA_INFO"
	.sectionflags	@""
	.align	4


	//----- nvinfo : EIATTR_CUDA_API_VERSION
	.align		4
        /*0000*/ 	.byte	0x04, 0x37
        /*0002*/ 	.short	(.L_89 - .L_88)
.L_88:
        /*0004*/ 	.word	0x00000082


	//----- nvinfo : EIATTR_KPARAM_INFO
	.align		4
.L_89:
        /*0008*/ 	.byte	0x04, 0x17
        /*000a*/ 	.short	(.L_91 - .L_90)
.L_90:
        /*000c*/ 	.word	0x00000000
        /*0010*/ 	.short	0x0003
        /*0012*/ 	.short	0x0010
        /*0014*/ 	.byte	0x00, 0xf5, 0x21, 0x00


	//----- nvinfo : EIATTR_KPARAM_INFO
	.align		4
.L_91:
        /*0018*/ 	.byte	0x04, 0x17
        /*001a*/ 	.short	(.L_93 - .L_92)
.L_92:
        /*001c*/ 	.word	0x00000000
        /*0020*/ 	.short	0x0002
        /*0022*/ 	.short	0x000c
        /*0024*/ 	.byte	0x00, 0xf0, 0x11, 0x00


	//----- nvinfo : EIATTR_KPARAM_INFO
	.align		4
.L_93:
        /*0028*/ 	.byte	0x04, 0x17
        /*002a*/ 	.short	(.L_95 - .L_94)
.L_94:
        /*002c*/ 	.word	0x00000000
        /*0030*/ 	.short	0x0001
        /*0032*/ 	.short	0x0008
        /*0034*/ 	.byte	0x00, 0xf0, 0x11, 0x00


	//----- nvinfo : EIATTR_KPARAM_INFO
	.align		4
.L_95:
        /*0038*/ 	.byte	0x04, 0x17
        /*003a*/ 	.short	(.L_97 - .L_96)
.L_96:
        /*003c*/ 	.word	0x00000000
        /*0040*/ 	.short	0x0000
        /*0042*/ 	.short	0x0000
        /*0044*/ 	.byte	0x00, 0xf5, 0x21, 0x00


	//----- nvinfo : EIATTR_SPARSE_MMA_MASK
	.align		4
.L_97:
        /*0048*/ 	.byte	0x03, 0x50
        /*004a*/ 	.short	0x0000


	//----- nvinfo : EIATTR_MAXREG_COUNT
	.align		4
        /*004c*/ 	.byte	0x03, 0x1b
        /*004e*/ 	.short	0x00ff


	//----- nvinfo : EIATTR_MERCURY_ISA_VERSION
	.align		4
        /*0050*/ 	.byte	0x03, 0x5f
        /*0052*/ 	.short	0x0101


	//----- nvinfo : EIATTR_VRC_CTA_INIT_COUNT
	.align		4
        /*0054*/ 	.byte	0x02, 0x4a
	.zero		1
	.zero		1


	//----- nvinfo : EIATTR_EXIT_INSTR_OFFSETS
	.align		4
        /*0058*/ 	.byte	0x04, 0x1c
        /*005a*/ 	.short	(.L_99 - .L_98)


	//   ....[0]....
.L_98:
        /*005c*/ 	.word	0x000000c0


	//   ....[1]....
        /*0060*/ 	.word	0x000001f0


	//----- nvinfo : EIATTR_CBANK_PARAM_SIZE
	.align		4
.L_99:
        /*0064*/ 	.byte	0x03, 0x19
        /*0066*/ 	.short	0x0018


	//----- nvinfo : EIATTR_PARAM_CBANK
	.align		4
        /*0068*/ 	.byte	0x04, 0x0a
        /*006a*/ 	.short	(.L_101 - .L_100)
	.align		4
.L_100:
        /*006c*/ 	.word	index@(.nv.constant0._Z22convertGrayscaleKernelP6uchar3iiPh)
        /*0070*/ 	.short	0x0380
        /*0072*/ 	.short	0x0018


	//----- nvinfo : EIATTR_SW_WAR
	.align		4
.L_101:
        /*0074*/ 	.byte	0x04, 0x36
        /*0076*/ 	.short	(.L_103 - .L_102)
.L_102:
        /*0078*/ 	.word	0x00000008
.L_103:


//--------------------- .nv.callgraph             --------------------------
	.section	.nv.callgraph,"",@"SHT_CUDA_CALLGRAPH"
	.align	4
	.sectionentsize	8
	.align		4
        /*0000*/ 	.word	0x00000000
	.align		4
        /*0004*/ 	.word	0xffffffff
	.align		4
        /*0008*/ 	.word	0x00000000
	.align		4
        /*000c*/ 	.word	0xfffffffe
	.align		4
        /*0010*/ 	.word	0x00000000
	.align		4
        /*0014*/ 	.word	0xfffffffd
	.align		4
        /*0018*/ 	.word	0x00000000
	.align		4
        /*001c*/ 	.word	0xfffffffc


//--------------------- .nv.constant4             --------------------------
	.section	.nv.constant4,"a",@progbits
	.align	8
	.align		8
.nv.constant4:
        /*0000*/ 	.dword	bCount
	.align		8
        /*0008*/ 	.dword	bCount1


//--------------------- .text._Z16deleteSeamKernelP6uchar3iiS0_Pi --------------------------
	.section	.text._Z16deleteSeamKernelP6uchar3iiS0_Pi,"ax",@progbits
	.align	128
        .global         _Z16deleteSeamKernelP6uchar3iiS0_Pi
        .type           _Z16deleteSeamKernelP6uchar3iiS0_Pi,@function
        .size           _Z16deleteSeamKernelP6uchar3iiS0_Pi,(.L_x_27 - _Z16deleteSeamKernelP6uchar3iiS0_Pi)
        .other          _Z16deleteSeamKernelP6uchar3iiS0_Pi,@"STO_CUDA_ENTRY STV_DEFAULT"
_Z16deleteSeamKernelP6uchar3iiS0_Pi:
.text._Z16deleteSeamKernelP6uchar3iiS0_Pi:
[----:B------:R-:W-:Y:S01]  /*0000*/  LDC R1, c[0x0][0x37c] ;  /* 0x0000df00ff017b82 */ /* 0x000fe20000000800 */
[----:B------:R-:W0:Y:S07]  /*0010*/  S2R R0, SR_TID.Y ;  /* 0x0000000000007919 */ /* 0x000e2e0000002200 */
[----:B------:R-:W0:Y:S01]  /*0020*/  S2UR UR4, SR_CTAID.Y ;  /* 0x00000000000479c3 */ /* 0x000e220000002600 */
[----:B------:R-:W1:Y:S01]  /*0030*/  LDCU.64 UR6, c[0x0][0x388] ;  /* 0x00007100ff0677ac */ /* 0x000e620008000a00 */
[----:B------:R-:W2:Y:S06]  /*0040*/  S2R R3, SR_TID.X ;  /* 0x0000000000037919 */ /* 0x000eac0000002100 */
[----:B------:R-:W0:Y:S08]  /*0050*/  LDC R7, c[0x0][0x364] ;  /* 0x0000d900ff077b82 */ /* 0x000e300000000800 */
[----:B------:R-:W2:Y:S08]  /*0060*/  S2UR UR5, SR_CTAID.X ;  /* 0x00000000000579c3 */ /* 0x000eb00000002500 */
[----:B------:R-:W2:Y:S01]  /*0070*/  LDC R2, c[0x0][0x360] ;  /* 0x0000d800ff027b82 */ /* 0x000ea20000000800 */
[----:B0-----:R-:W-:-:S05]  /*0080*/  IMAD R7, R7, UR4, R0 ;  /* 0x0000000407077c24 */ /* 0x001fca000f8e0200 */
[----:B-1----:R-:W-:Y:S01]  /*0090*/  ISETP.GE.AND P0, PT, R7, UR7, PT ;  /* 0x0000000707007c0c */ /* 0x002fe2000bf06270 */
[----:B--2---:R-:W-:-:S05]  /*00a0*/  IMAD R0, R2, UR5, R3 ;  /* 0x0000000502007c24 */ /* 0x004fca000f8e0203 */
[----:B------:R-:W-:-:S13]  /*00b0*/  ISETP.GE.OR P0, PT, R0, UR6, P0 ;  /* 0x0000000600007c0c */ /* 0x000fda0008706670 */
[----:B------:R-:W-:Y:S05]  /*00c0*/  @P0 EXIT ;  /* 0x000000000000094d */ /* 0x000fea0003800000 */
[----:B------:R-:W0:Y:S01]  /*00d0*/  LDC.64 R2, c[0x0][0x398] ;  /* 0x0000e600ff027b82 */ /* 0x000e220000000a00 */
[----:B------:R-:W1:Y:S01]  /*00e0*/  LDCU.64 UR4, c[0x0][0x358] ;  /* 0x00006b00ff0477ac */ /* 0x000e620008000a00 */
[----:B0-----:R-:W-:-:S05]  /*00f0*/  IMAD.WIDE.U32 R2, R7, 0x4, R2 ;  /* 0x0000000407027825 */ /* 0x001fca00078e0002 */
[----:B-1----:R-:W2:Y:S02]  /*0100*/  LDG.E R9, desc[UR4][R2.64] ;  /* 0x0000000402097981 */ /* 0x002ea4000c1e1900 */
[----:B--2---:R-:W-:-:S13]  /*0110*/  ISETP.NE.AND P0, PT, R0, R9, PT ;  /* 0x000000090000720c */ /* 0x004fda0003f05270 */
[----:B------:R-:W-:Y:S05]  /*0120*/  @!P0 EXIT ;  /* 0x000000000000894d */ /* 0x000fea0003800000 */
[----:B------:R-:W0:Y:S01]  /*0130*/  LDC.64 R4, c[0x0][0x380] ;  /* 0x0000e000ff047b82 */ /* 0x000e220000000a00 */
[----:B------:R-:W-:-:S04]  /*0140*/  IMAD R3, R7, UR6, R0 ;  /* 0x0000000607037c24 */ /* 0x000fc8000f8e0200 */
[----:B0-----:R-:W-:-:S03]  /*0150*/  IMAD.WIDE R4, R3, 0x3, R4 ;  /* 0x0000000303047825 */ /* 0x001fc600078e0204 */
[----:B------:R-:W0:Y:S02]  /*0160*/  LDC.64 R2, c[0x0][0x390] ;  /* 0x0000e400ff027b82 */ /* 0x000e240000000a00 */
[----:B------:R-:W2:Y:S04]  /*0170*/  LDG.E.U8 R11, desc[UR4][R4.64] ;  /* 0x00000004040b7981 */ /* 0x000ea8000c1e1100 */
[----:B------:R-:W3:Y:S04]  /*0180*/  LDG.E.U8 R13, desc[UR4][R4.64+0x1] ;  /* 0x00000104040d7981 */ /* 0x000ee8000c1e1100 */
[----:B------:R-:W4:Y:S01]  /*0190*/  LDG.E.U8 R15, desc[UR4][R4.64+0x2] ;  /* 0x00000204040f7981 */ /* 0x000f22000c1e1100 */
[----:B------:R-:W-:Y:S01]  /*01a0*/  ISETP.GT.AND P0, PT, R0, R9, PT ;  /* 0x000000090000720c */ /* 0x000fe20003f04270 */
[----:B------:R-:W-:-:S05]  /*01b0*/  IMAD R7, R7, UR6, -R7 ;  /* 0x0000000607077c24 */ /* 0x000fca000f8e0a07 */
[----:B------:R-:W-:-:S04]  /*01c0*/  IADD3 R7, PT, PT, R0, R7, RZ ;  /* 0x0000000700077210 */ /* 0x000fc80007ffe0ff */
[----:B------:R-:W-:-:S03]  /*01d0*/  IADD3 R9, PT, PT, R7, -0x1, RZ ;  /* 0xffffffff07097810 */ /* 0x000fc60007ffe0ff */
[----:B------:R-:W-:-:S05]  /*01e0*/  @!P0 IADD3 R9, PT, PT, R7, RZ, RZ ;  /* 0x000000ff07098210 */ /* 0x000fca0007ffe0ff */
[----:B0-----:R-:W-:-:S05]  /*01f0*/  IMAD.WIDE R2, R9, 0x3, R2 ;  /* 0x0000000309027825 */ /* 0x001fca00078e0202 */
[----:B--2---:R-:W-:Y:S04]  /*0200*/  STG.E.U8 desc[UR4][R2.64], R11 ;  /* 0x0000000b02007986 */ /* 0x004fe8000c101104 */
[----:B---3--:R-:W-:Y:S04]  /*0210*/  STG.E.U8 desc[UR4][R2.64+0x1], R13 ;  /* 0x0000010d02007986 */ /* 0x008fe8000c101104 */
[----:B----4-:R-:W-:Y:S01]  /*0220*/  STG.E.U8 desc[UR4][R2.64+0x2], R15 ;  /* 0x0000020f02007986 */ /* 0x010fe2000c101104 */
[----:B------:R-:W-:Y:S05]  /*0230*/  EXIT ;  /* 0x000000000000794d */ /* 0x000fea0003800000 */
.L_x_0:
[----:B------:R-:W-:-:S00]  /*0240*/  BRA `(.L_x_0) ;  /* 0xfffffffc00fc7947 */ /* 0x000fc0000383ffff */
[----:B------:R-:W-:-:S00]  /*0250*/  NOP ;  /* 0x0000000000007918 */ /* 0x000fc00000000000 */
        /* <DEDUP_REMOVED lines=10> */
.L_x_27:


//--------------------- .text._Z21findMinimumSeamKernelPiiiS_S_S_ --------------------------
	.section	.text._Z21findMinimumSeamKernelPiiiS_S_S_,"ax",@progbits
	.align	128
        .global         _Z21findMinimumSeamKernelPiiiS_S_S_
        .type           _Z21findMinimumSeamKernelPiiiS_S_S_,@function
        .size           _Z21findMinimumSeamKernelPiiiS_S_S_,(.L_x_28 - _Z21findMinimumSeamKernelPiiiS_S_S_)
        .other          _Z21findMinimumSeamKernelPiiiS_S_S_,@"STO_CUDA_ENTRY STV_DEFAULT"
_Z21findMinimumSeamKernelPiiiS_S_S_:
.text._Z21findMinimumSeamKernelPiiiS_S_S_:
[----:B------:R-:W-:Y:S01]  /*0000*/  LDC R1, c[0x0][0x37c] ;  /* 0x0000df00ff017b82 */ /* 0x000fe20000000800 */
[----:B------:R-:W0:Y:S01]  /*0010*/  S2R R4, SR_TID.X ;  /* 0x0000000000047919 */ /* 0x000e220000002100 */
[----:B------:R-:W1:Y:S01]  /*0020*/  LDCU UR8, c[0x0][0x388] ;  /* 0x00007100ff0877ac */ /* 0x000e620008000800 */
[----:B------:R-:W-:Y:S01]  /*0030*/  BSSY.RECONVERGENT B0, `(.L_x_1) ;  /* 0x000000b000007945 */ /* 0x000fe20003800200 */
[----:B------:R-:W2:Y:S01]  /*0040*/  LDCU.64 UR6, c[0x0][0x358] ;  /* 0x00006b00ff0677ac */ /* 0x000ea20008000a00 */
[----:B0-----:R-:W-:-:S13]  /*0050*/  ISETP.NE.AND P1, PT, R4, RZ, PT ;  /* 0x000000ff0400720c */ /* 0x001fda0003f25270 */
[----:B-12---:R-:W-:Y:S05]  /*0060*/  @P1 BRA `(.L_x_2) ;  /* 0x00000000001c1947 */ /* 0x006fea0003800000 */
[----:B------:R-:W0:Y:S01]  /*0070*/  LDC.64 R2, c[0x4][RZ] ;  /* 0x01000000ff027b82 */ /* 0x000e220000000a00 */
[----:B------:R-:W-:-:S05]  /*0080*/  IMAD.MOV.U32 R5, RZ, RZ, 0x1 ;  /* 0x00000001ff057424 */ /* 0x000fca00078e00ff */
[----:B0-----:R-:W2:Y:S02]  /*0090*/  ATOMG.E.ADD.STRONG.GPU PT, R2, desc[UR6][R2.64], R5 ;  /* 0x80000005020279a8 */ /* 0x001ea400081ef106 */
[----:B------:R-:W0:Y:S01]  /*00a0*/  S2UR UR5, SR_CgaCtaId ;  /* 0x00000000000579c3 */ /* 0x000e220000008800 */
[----:B------:R-:W-:Y:S02]  /*00b0*/  UMOV UR4, 0x400 ;  /* 0x0000040000047882 */ /* 0x000fe40000000000 */
[----:B0-----:R-:W-:-:S09]  /*00c0*/  ULEA UR4, UR5, UR4, 0x18 ;  /* 0x0000000405047291 */ /* 0x001fd2000f8ec0ff */
[----:B--2---:R0:W-:Y:S03]  /*00d0*/  STS [UR4], R2 ;  /* 0x00000002ff007988 */ /* 0x0041e60008000804 */
.L_x_2:
[----:B------:R-:W-:Y:S05]  /*00e0*/  BSYNC.RECONVERGENT B0 ;  /* 0x0000000000007941 */ /* 0x000fea0003800200 */
.L_x_1:
[----:B------:R-:W1:Y:S01]  /*00f0*/  S2UR UR5, SR_CgaCtaId ;  /* 0x00000000000579c3 */ /* 0x000e620000008800 */
[----:B------:R-:W2:Y:S07]  /*0100*/  I2F.U32.RP R5, UR8 ;  /* 0x0000000800057d06 */ /* 0x000eae0008209000 */
[----:B------:R-:W-:Y:S01]  /*0110*/  BAR.SYNC.DEFER_BLOCKING 0x0 ;  /* 0x0000000000007b1d */ /* 0x000fe20000010000 */
[----:B0-----:R-:W-:Y:S01]  /*0120*/  IMAD.MOV.U32 R2, RZ, RZ, RZ ;  /* 0x000000ffff027224 */ /* 0x001fe200078e00ff */
[----:B------:R-:W-:-:S04]  /*0130*/  ISETP.NE.U32.AND P2, PT, RZ, UR8, PT ;  /* 0x00000008ff007c0c */ /* 0x000fc8000bf45070 */
[----:B------:R-:W-:Y:S02]  /*0140*/  UMOV UR4, 0x400 ;  /* 0x0000040000047882 */ /* 0x000fe40000000000 */
[----:B------:R-:W0:Y:S01]  /*0150*/  LDC R0, c[0x0][0x360] ;  /* 0x0000d800ff007b82 */ /* 0x000e220000000800 */
[----:B--2---:R-:W2:Y:S01]  /*0160*/  MUFU.RCP R5, R5 ;  /* 0x0000000500057308 */ /* 0x004ea20000001000 */
[----:B-1----:R-:W-:-:S09]  /*0170*/  ULEA UR4, UR5, UR4, 0x18 ;  /* 0x0000000405047291 */ /* 0x002fd2000f8ec0ff */
[----:B------:R-:W0:Y:S01]  /*0180*/  LDS R7, [UR4] ;  /* 0x00000004ff077984 */ /* 0x000e220008000800 */
[----:B--2---:R-:W-:-:S06]  /*0190*/  VIADD R3, R5, 0xffffffe ;  /* 0x0ffffffe05037836 */ /* 0x004fcc0000000000 */
[----:B------:R-:W1:Y:S02]  /*01a0*/  F2I.FTZ.U32.TRUNC.NTZ R3, R3 ;  /* 0x0000000300037305 */ /* 0x000e64000021f000 */
[----:B-1----:R-:W-:-:S05]  /*01b0*/  IADD3 R9, PT, PT, RZ, -R3, RZ ;  /* 0x80000003ff097210 */ /* 0x002fca0007ffe0ff */
[----:B------:R-:W-:-:S04]  /*01c0*/  IMAD R9, R9, UR8, RZ ;  /* 0x0000000809097c24 */ /* 0x000fc8000f8e02ff */
[----:B------:R-:W-:-:S04]  /*01d0*/  IMAD.HI.U32 R5, R3, R9, R2 ;  /* 0x0000000903057227 */ /* 0x000fc800078e0002 */
[----:B0-----:R-:W-:-:S04]  /*01e0*/  IMAD R2, R7, R0, RZ ;  /* 0x0000000007027224 */ /* 0x001fc800078e02ff */
[----:B------:R-:W-:-:S04]  /*01f0*/  IMAD.HI.U32 R7, R5, R2, RZ ;  /* 0x0000000205077227 */ /* 0x000fc800078e00ff */
[----:B------:R-:W-:-:S04]  /*0200*/  IMAD.MOV R9, RZ, RZ, -R7 ;  /* 0x000000ffff097224 */ /* 0x000fc800078e0a07 */
[----:B------:R-:W-:-:S05]  /*0210*/  IMAD R6, R9, UR8, R2 ;  /* 0x0000000809067c24 */ /* 0x000fca000f8e0202 */
[----:B------:R-:W-:-:S13]  /*0220*/  ISETP.GE.U32.AND P0, PT, R6, UR8, PT ;  /* 0x0000000806007c0c */ /* 0x000fda000bf06070 */
[----:B------:R-:W-:Y:S01]  /*0230*/  @P0 IADD3 R6, PT, PT, R6, -UR8, RZ ;  /* 0x8000000806060c10 */ /* 0x000fe2000fffe0ff */
[----:B------:R-:W-:Y:S01]  /*0240*/  @P0 VIADD R7, R7, 0x1 ;  /* 0x0000000107070836 */ /* 0x000fe20000000000 */
[----:B------:R-:W-:Y:S02]  /*0250*/  ISETP.GE.U32.AND P0, PT, R2, UR8, PT ;  /* 0x0000000802007c0c */ /* 0x000fe4000bf06070 */
[----:B------:R-:W-:Y:S02]  /*0260*/  ISETP.GE.U32.AND P3, PT, R6, UR8, PT ;  /* 0x0000000806007c0c */ /* 0x000fe4000bf66070 */
[----:B------:R-:W-:-:S11]  /*0270*/  LOP3.LUT R6, RZ, UR8, RZ, 0x33, !PT ;  /* 0x00000008ff067c12 */ /* 0x000fd6000f8e33ff */
[----:B------:R-:W-:-:S05]  /*0280*/  @P3 VIADD R7, R7, 0x1 ;  /* 0x0000000107073836 */ /* 0x000fca0000000000 */
[----:B------:R-:W-:-:S04]  /*0290*/  SEL R3, R6, R7, !P2 ;  /* 0x0000000706037207 */ /* 0x000fc80005000000 */
[----:B------:R-:W-:-:S05]  /*02a0*/  IADD3 R7, PT, PT, -R3, RZ, RZ ;  /* 0x000000ff03077210 */ /* 0x000fca0007ffe1ff */
[----:B------:R-:W-:-:S04]  /*02b0*/  IMAD R7, R7, UR8, R2 ;  /* 0x0000000807077c24 */ /* 0x000fc8000f8e0202 */
[----:B------:R-:W-:Y:S01]  /*02c0*/  IMAD.IADD R2, R7, 0x1, R4 ;  /* 0x0000000107027824 */ /* 0x000fe200078e0204 */
[----:B------:R-:W-:Y:S06]  /*02d0*/  @P0 BRA `(.L_x_3) ;  /* 0x0000000000480947 */ /* 0x000fec0003800000 */
[----:B------:R-:W-:Y:S01]  /*02e0*/  ISETP.GE.AND P0, PT, R2, UR8, PT ;  /* 0x0000000802007c0c */ /* 0x000fe2000bf06270 */
[----:B------:R-:W-:-:S12]  /*02f0*/  BSSY.RECONVERGENT B0, `(.L_x_4) ;  /* 0x0000008000007945 */ /* 0x000fd80003800200 */
[----:B------:R-:W-:Y:S05]  /*0300*/  @P0 BRA `(.L_x_5) ;  /* 0x0000000000180947 */ /* 0x000fea0003800000 */
[----:B------:R-:W0:Y:S08]  /*0310*/  LDC.64 R8, c[0x0][0x380] ;  /* 0x0000e000ff087b82 */ /* 0x000e300000000a00 */
[----:B------:R-:W1:Y:S01]  /*0320*/  LDC.64 R10, c[0x0][0x398] ;  /* 0x0000e600ff0a7b82 */ /* 0x000e620000000a00 */
[----:B0-----:R-:W-:-:S06]  /*0330*/  IMAD.WIDE R8, R2, 0x4, R8 ;  /* 0x0000000402087825 */ /* 0x001fcc00078e0208 */
[----:B------:R-:W2:Y:S01]  /*0340*/  LDG.E R9, desc[UR6][R8.64] ;  /* 0x0000000608097981 */ /* 0x000ea2000c1e1900 */
[----:B-1----:R-:W-:-:S05]  /*0350*/  IMAD.WIDE R10, R2, 0x4, R10 ;  /* 0x00000004020a7825 */ /* 0x002fca00078e020a */
[----:B--2---:R0:W-:Y:S02]  /*0360*/  STG.E desc[UR6][R10.64], R9 ;  /* 0x000000090a007986 */ /* 0x0041e4000c101906 */
.L_x_5:
[----:B------:R-:W-:Y:S05]  /*0370*/  BSYNC.RECONVERGENT B0 ;  /* 0x0000000000007941 */ /* 0x000fea0003800200 */
.L_x_4:
[----:B------:R-:W-:Y:S06]  /*0380*/  BAR.SYNC.DEFER_BLOCKING 0x0 ;  /* 0x0000000000007b1d */ /* 0x000fec0000010000 */
[----:B------:R-:W-:Y:S04]  /*0390*/  BSSY.RECONVERGENT B0, `(.L_x_3) ;  /* 0x0000006000007945 */ /* 0x000fe80003800200 */
[----:B------:R-:W-:Y:S05]  /*03a0*/  @P1 BRA `(.L_x_6) ;  /* 0x0000000000101947 */ /* 0x000fea0003800000 */
[----:B0-----:R-:W0:Y:S02]  /*03b0*/  LDC.64 R8, c[0x4][0x8] ;  /* 0x01000200ff087b82 */ /* 0x001e240000000a00 */
[----:B0-----:R-:W2:Y:S02]  /*03c0*/  LDG.E.STRONG.SYS R7, desc[UR6][R8.64] ;  /* 0x0000000608077981 */ /* 0x001ea4000c1f5900 */
[----:B--2---:R-:W-:-:S05]  /*03d0*/  VIADD R7, R7, 0x1 ;  /* 0x0000000107077836 */ /* 0x004fca0000000000 */
[----:B------:R1:W-:Y:S02]  /*03e0*/  STG.E.STRONG.SYS desc[UR6][R8.64], R7 ;  /* 0x0000000708007986 */ /* 0x0003e4000c115906 */
.L_x_6:
[----:B------:R-:W-:Y:S05]  /*03f0*/  BSYNC.RECONVERGENT B0 ;  /* 0x0000000000007941 */ /* 0x000fea0003800200 */
.L_x_3:
[----:B------:R-:W2:Y:S01]  /*0400*/  LDCU UR5, c[0x0][0x38c] ;  /* 0x00007180ff0577ac */ /* 0x000ea20008000800 */
[C---:B------:R-:W-:Y:S02]  /*0410*/  ISETP.GE.AND P3, PT, R3.reuse, 0x2, PT ;  /* 0x000000020300780c */ /* 0x040fe40003f66270 */
[----:B--2---:R-:W-:-:S04]  /*0420*/  ISETP.GE.AND P0, PT, R3, UR5, PT ;  /* 0x0000000503007c0c */ /* 0x004fc8000bf06270 */
[----:B------:R-:W-:-:S13]  /*0430*/  ISETP.GT.AND P0, PT, R3, RZ, !P0 ;  /* 0x000000ff0300720c */ /* 0x000fda0004704270 */
[----:B------:R-:W-:Y:S05]  /*0440*/  @!P0 BRA `(.L_x_7) ;  /* 0x0000000000388947 */ /* 0x000fea0003800000 */
[----:B01----:R-:W0:Y:S02]  /*0450*/  LDC.64 R8, c[0x4][0x8] ;  /* 0x01000200ff087b82 */ /* 0x003e240000000a00 */
.L_x_8:
[----:B0-----:R-:W2:Y:S02]  /*0460*/  LDG.E.STRONG.SYS R7, desc[UR6][R8.64] ;  /* 0x0000000608077981 */ /* 0x001ea4000c1f5900 */
[----:B--2---:R-:W-:-:S04]  /*0470*/  IMAD R10, R7, R0, RZ ;  /* 0x00000000070a7224 */ /* 0x004fc800078e02ff */
[----:B------:R-:W-:-:S05]  /*0480*/  IMAD.HI.U32 R7, R5, R10, RZ ;  /* 0x0000000a05077227 */ /* 0x000fca00078e00ff */
[----:B------:R-:W-:-:S05]  /*0490*/  IADD3 R11, PT, PT, -R7, RZ, RZ ;  /* 0x000000ff070b7210 */ /* 0x000fca0007ffe1ff */
[----:B------:R-:W-:-:S05]  /*04a0*/  IMAD R10, R11, UR8, R10 ;  /* 0x000000080b0a7c24 */ /* 0x000fca000f8e020a */
[----:B------:R-:W-:-:S13]  /*04b0*/  ISETP.GE.U32.AND P4, PT, R10, UR8, PT ;  /* 0x000000080a007c0c */ /* 0x000fda000bf86070 */
[----:B------:R-:W-:Y:S02]  /*04c0*/  @P4 VIADD R10, R10, -UR8 ;  /* 0x800000080a0a4c36 */ /* 0x000fe40008000000 */
[----:B------:R-:W-:-:S03]  /*04d0*/  @P4 VIADD R7, R7, 0x1 ;  /* 0x0000000107074836 */ /* 0x000fc60000000000 */
[----:B------:R-:W-:-:S13]  /*04e0*/  ISETP.GE.U32.AND P5, PT, R10, UR8, PT ;  /* 0x000000080a007c0c */ /* 0x000fda000bfa6070 */
[----:B------:R-:W-:-:S04]  /*04f0*/  @P5 IADD3 R7, PT, PT, R7, 0x1, RZ ;  /* 0x0000000107075810 */ /* 0x000fc80007ffe0ff */
[----:B------:R-:W-:-:S04]  /*0500*/  SEL R10, R6, R7, !P2 ;  /* 0x00000007060a7207 */ /* 0x000fc80005000000 */
[----:B------:R-:W-:-:S13]  /*0510*/  ISETP.GE.U32.AND P4, PT, R10, R3, PT ;  /* 0x000000030a00720c */ /* 0x000fda0003f86070 */
[----:B------:R-:W-:Y:S05]  /*0520*/  @!P4 BRA `(.L_x_8) ;  /* 0xfffffffc00ccc947 */ /* 0x000fea000383ffff */
.L_x_7:
[----:B------:R-:W-:Y:S05]  /*0530*/  @!P3 BRA `(.L_x_9) ;  /* 0x00000000007cb947 */ /* 0x000fea0003800000 */
[----:B------:R-:W-:Y:S01]  /*0540*/  ISETP.GE.AND P3, PT, R2, UR8, PT ;  /* 0x0000000802007c0c */ /* 0x000fe2000bf66270 */
[----:B------:R-:W-:-:S12]  /*0550*/  BSSY.RECONVERGENT B0, `(.L_x_10) ;  /* 0x0000008000007945 */ /* 0x000fd80003800200 */
[----:B------:R-:W-:Y:S05]  /*0560*/  @P3 BRA `(.L_x_11) ;  /* 0x0000000000183947 */ /* 0x000fea0003800000 */
[----:B01----:R-:W0:Y:S08]  /*0570*/  LDC.64 R8, c[0x0][0x3a0] ;  /* 0x0000e800ff087b82 */ /* 0x003e300000000a00 */
[----:B------:R-:W1:Y:S01]  /*0580*/  LDC.64 R10, c[0x0][0x398] ;  /* 0x0000e600ff0a7b82 */ /* 0x000e620000000a00 */
[----:B0-----:R-:W-:-:S06]  /*0590*/  IMAD.WIDE R8, R2, 0x4, R8 ;  /* 0x0000000402087825 */ /* 0x001fcc00078e0208 */
[----:B------:R-:W2:Y:S01]  /*05a0*/  LDG.E R9, desc[UR6][R8.64] ;  /* 0x0000000608097981 */ /* 0x000ea2000c1e1900 */
[----:B-1----:R-:W-:-:S05]  /*05b0*/  IMAD.WIDE R10, R2, 0x4, R10 ;  /* 0x00000004020a7825 */ /* 0x002fca00078e020a */
[----:B--2---:R2:W-:Y:S02]  /*05c0*/  STG.E desc[UR6][R10.64], R9 ;  /* 0x000000090a007986 */ /* 0x0045e4000c101906 */
.L_x_11:
[----:B------:R-:W-:Y:S05]  /*05d0*/  BSYNC.RECONVERGENT B0 ;  /* 0x0000000000007941 */ /* 0x000fea0003800200 */
.L_x_10:
[----:B------:R-:W-:Y:S06]  /*05e0*/  BAR.SYNC.DEFER_BLOCKING 0x0 ;  /* 0x0000000000007b1d */ /* 0x000fec0000010000 */
[----:B------:R-:W-:Y:S04]  /*05f0*/  BSSY.RECONVERGENT B0, `(.L_x_9) ;  /* 0x0000013000007945 */ /* 0x000fe80003800200 */
[----:B------:R-:W-:Y:S05]  /*0600*/  @P1 BRA `(.L_x_12) ;  /* 0x0000000000441947 */ /* 0x000fea0003800000 */
[----:B012---:R-:W0:Y:S02]  /*0610*/  LDC.64 R8, c[0x4][0x8] ;  /* 0x01000200ff087b82 */ /* 0x007e240000000a00 */
[----:B0-----:R-:W2:Y:S02]  /*0620*/  LDG.E.STRONG.SYS R7, desc[UR6][R8.64] ;  /* 0x0000000608077981 */ /* 0x001ea4000c1f5900 */
[----:B--2---:R-:W-:-:S04]  /*0630*/  IMAD R10, R7, R0, R0 ;  /* 0x00000000070a7224 */ /* 0x004fc800078e0200 */
[----:B------:R-:W-:-:S04]  /*0640*/  IMAD.HI.U32 R7, R5, R10, RZ ;  /* 0x0000000a05077227 */ /* 0x000fc800078e00ff */
[----:B------:R-:W-:-:S04]  /*0650*/  IMAD.MOV R11, RZ, RZ, -R7 ;  /* 0x000000ffff0b7224 */ /* 0x000fc800078e0a07 */
[----:B------:R-:W-:-:S05]  /*0660*/  IMAD R10, R11, UR8, R10 ;  /* 0x000000080b0a7c24 */ /* 0x000fca000f8e020a */
[----:B------:R-:W-:-:S13]  /*0670*/  ISETP.GE.U32.AND P1, PT, R10, UR8, PT ;  /* 0x000000080a007c0c */ /* 0x000fda000bf26070 */
[----:B------:R-:W-:Y:S01]  /*0680*/  @P1 VIADD R10, R10, -UR8 ;  /* 0x800000080a0a1c36 */ /* 0x000fe20008000000 */
[----:B------:R-:W-:-:S04]  /*0690*/  @P1 IADD3 R7, PT, PT, R7, 0x1, RZ ;  /* 0x0000000107071810 */ /* 0x000fc80007ffe0ff */
[----:B------:R-:W-:-:S13]  /*06a0*/  ISETP.GE.U32.AND P3, PT, R10, UR8, PT ;  /* 0x000000080a007c0c */ /* 0x000fda000bf66070 */
[----:B------:R-:W-:-:S05]  /*06b0*/  @P3 VIADD R7, R7, 0x1 ;  /* 0x0000000107073836 */ /* 0x000fca0000000000 */
[----:B------:R-:W-:-:S04]  /*06c0*/  SEL R10, R6, R7, !P2 ;  /* 0x00000007060a7207 */ /* 0x000fc80005000000 */
[----:B------:R-:W-:-:S13]  /*06d0*/  ISETP.GT.U32.AND P1, PT, R10, R3, PT ;  /* 0x000000030a00720c */ /* 0x000fda0003f24070 */
[----:B------:R-:W-:Y:S05]  /*06e0*/  @P1 BRA `(.L_x_12) ;  /* 0x00000000000c1947 */ /* 0x000fea0003800000 */
[----:B------:R-:W2:Y:S02]  /*06f0*/  LDG.E.STRONG.SYS R7, desc[UR6][R8.64] ;  /* 0x0000000608077981 */ /* 0x000ea4000c1f5900 */
[----:B--2---:R-:W-:-:S05]  /*0700*/  VIADD R7, R7, 0x1 ;  /* 0x0000000107077836 */ /* 0x004fca0000000000 */
[----:B------:R3:W-:Y:S02]  /*0710*/  STG.E.STRONG.SYS desc[UR6][R8.64], R7 ;  /* 0x0000000708007986 */ /* 0x0007e4000c115906 */
.L_x_12:
[----:B------:R-:W-:Y:S05]  /*0720*/  BSYNC.RECONVERGENT B0 ;  /* 0x0000000000007941 */ /* 0x000fea0003800200 */
.L_x_9:
[----:B0-2---:R-:W0:Y:S01]  /*0730*/  LDS R10, [UR4] ;  /* 0x00000004ff0a7984 */ /* 0x005e220008000800 */
[----:B------:R-:W2:Y:S01]  /*0740*/  LDC R15, c[0x0][0x388] ;  /* 0x0000e200ff0f7b82 */ /* 0x000ea20000000800 */
[----:B-1-3--:R-:W-:-:S07]  /*0750*/  IADD3 R7, PT, PT, R3, 0x1, RZ ;  /* 0x0000000103077810 */ /* 0x00afce0007ffe0ff */
[----:B------:R-:W1:Y:S02]  /*0760*/  LDC.64 R8, c[0x4][0x8] ;  /* 0x01000200ff087b82 */ /* 0x000e640000000a00 */
.L_x_14:
[----:B-1----:R-:W0:Y:S02]  /*0770*/  LDG.E.STRONG.SYS R11, desc[UR6][R8.64] ;  /* 0x00000006080b7981 */ /* 0x002e24000c1f5900 */
[----:B0-----:R-:W-:-:S13]  /*0780*/  ISETP.GT.AND P1, PT, R11, R10, PT ;  /* 0x0000000a0b00720c */ /* 0x001fda0003f24270 */
[----:B------:R-:W-:Y:S05]  /*0790*/  @P1 BRA `(.L_x_13) ;  /* 0x0000000000341947 */ /* 0x000fea0003800000 */
[----:B------:R-:W3:Y:S02]  /*07a0*/  LDG.E.STRONG.SYS R11, desc[UR6][R8.64] ;  /* 0x00000006080b7981 */ /* 0x000ee4000c1f5900 */
[----:B---3--:R-:W-:-:S04]  /*07b0*/  IMAD R12, R11, R0, R0 ;  /* 0x000000000b0c7224 */ /* 0x008fc800078e0200 */
[----:B------:R-:W-:-:S04]  /*07c0*/  IMAD.HI.U32 R11, R5, R12, RZ ;  /* 0x0000000c050b7227 */ /* 0x000fc800078e00ff */
[----:B------:R-:W-:-:S04]  /*07d0*/  IMAD.MOV R13, RZ, RZ, -R11 ;  /* 0x000000ffff0d7224 */ /* 0x000fc800078e0a0b */
[----:B--2---:R-:W-:-:S05]  /*07e0*/  IMAD R12, R15, R13, R12 ;  /* 0x0000000d0f0c7224 */ /* 0x004fca00078e020c */
[----:B------:R-:W-:-:S13]  /*07f0*/  ISETP.GE.U32.AND P1, PT, R12, R15, PT ;  /* 0x0000000f0c00720c */ /* 0x000fda0003f26070 */
[----:B------:R-:W-:Y:S01]  /*0800*/  @P1 IMAD.IADD R12, R12, 0x1, -R15 ;  /* 0x000000010c0c1824 */ /* 0x000fe200078e0a0f */
[----:B------:R-:W-:-:S04]  /*0810*/  @P1 IADD3 R11, PT, PT, R11, 0x1, RZ ;  /* 0x000000010b0b1810 */ /* 0x000fc80007ffe0ff */
[----:B------:R-:W-:-:S13]  /*0820*/  ISETP.GE.U32.AND P3, PT, R12, R15, PT ;  /* 0x0000000f0c00720c */ /* 0x000fda0003f66070 */
[----:B------:R-:W-:-:S05]  /*0830*/  @P3 VIADD R11, R11, 0x1 ;  /* 0x000000010b0b3836 */ /* 0x000fca0000000000 */
[----:B------:R-:W-:-:S04]  /*0840*/  SEL R12, R6, R11, !P2 ;  /* 0x0000000b060c7207 */ /* 0x000fc80005000000 */
[----:B------:R-:W-:-:S13]  /*0850*/  ISETP.GE.U32.AND P1, PT, R12, R7, PT ;  /* 0x000000070c00720c */ /* 0x000fda0003f26070 */
[----:B------:R-:W-:Y:S05]  /*0860*/  @!P1 BRA `(.L_x_14) ;  /* 0xfffffffc00c09947 */ /* 0x000fea000383ffff */
.L_x_13:
[----:B------:R-:W0:Y:S01]  /*0870*/  LDCU UR4, c[0x0][0x388] ;  /* 0x00007100ff0477ac */ /* 0x000e220008000800 */
[----:B------:R-:W-:Y:S01]  /*0880*/  BSSY.RECONVERGENT B0, `(.L_x_15) ;  /* 0x000002c000007945 */ /* 0x000fe20003800200 */
[----:B------:R-:W-:Y:S02]  /*0890*/  ISETP.NE.AND P3, PT, R4, RZ, PT ;  /* 0x000000ff0400720c */ /* 0x000fe40003f65270 */
[----:B0-----:R-:W-:-:S13]  /*08a0*/  ISETP.GE.OR P0, PT, R2, UR4, !P0 ;  /* 0x0000000402007c0c */ /* 0x001fda000c706670 */
[----:B------:R-:W-:Y:S05]  /*08b0*/  @P0 BRA `(.L_x_16) ;  /* 0x0000000000a00947 */ /* 0x000fea0003800000 */
[C---:B------:R-:W-:Y:S01]  /*08c0*/  VIADD R5, R2.reuse, 0xffffffff ;  /* 0xffffffff02057836 */ /* 0x040fe20000000000 */
[C---:B------:R-:W-:Y:S01]  /*08d0*/  ISETP.NE.AND P0, PT, R2.reuse, UR4, PT ;  /* 0x0000000402007c0c */ /* 0x040fe2000bf05270 */
[----:B------:R-:W0:Y:S01]  /*08e0*/  LDC.64 R16, c[0x0][0x390] ;  /* 0x0000e400ff107b82 */ /* 0x000e220000000a00 */
[C---:B------:R-:W-:Y:S02]  /*08f0*/  IADD3 R9, PT, PT, R2.reuse, 0x1, RZ ;  /* 0x0000000102097810 */ /* 0x040fe40007ffe0ff */
[----:B------:R-:W-:Y:S02]  /*0900*/  ISETP.NE.AND P1, PT, R5, UR4, PT ;  /* 0x0000000405007c0c */ /* 0x000fe4000bf25270 */
[C---:B------:R-:W-:Y:S02]  /*0910*/  ISETP.LT.OR P0, PT, R2.reuse, RZ, !P0 ;  /* 0x000000ff0200720c */ /* 0x040fe40004701670 */
[----:B------:R-:W-:Y:S02]  /*0920*/  ISETP.LT.OR P1, PT, R2, 0x1, !P1 ;  /* 0x000000010200780c */ /* 0x000fe40004f21670 */
[----:B------:R-:W-:-:S04]  /*0930*/  ISETP.NE.AND P2, PT, R9, UR4, PT ;  /* 0x0000000409007c0c */ /* 0x000fc8000bf45270 */
[----:B------:R-:W-:-:S05]  /*0940*/  ISETP.LT.OR P2, PT, R2, -0x1, !P2 ;  /* 0xffffffff0200780c */ /* 0x000fca0005741670 */
[----:B------:R-:W1:Y:S08]  /*0950*/  @!P0 LDC.64 R12, c[0x0][0x398] ;  /* 0x0000e600ff0c8b82 */ /* 0x000e700000000a00 */
[----:B------:R-:W3:Y:S08]  /*0960*/  @!P1 LDC.64 R10, c[0x0][0x398] ;  /* 0x0000e600ff0a9b82 */ /* 0x000ef00000000a00 */
[----:B--2---:R-:W2:Y:S01]  /*0970*/  @!P2 LDC.64 R14, c[0x0][0x398] ;  /* 0x0000e600ff0eab82 */ /* 0x004ea20000000a00 */
[----:B-1----:R-:W-:-:S06]  /*0980*/  @!P0 IMAD.WIDE.U32 R12, R2, 0x4, R12 ;  /* 0x00000004020c8825 */ /* 0x002fcc00078e000c */
[----:B------:R-:W4:Y:S01]  /*0990*/  @!P0 LDG.E R13, desc[UR6][R12.64] ;  /* 0x000000060c0d8981 */ /* 0x000f22000c1e1900 */
[----:B---3--:R-:W-:Y:S02]  /*09a0*/  @!P1 IMAD.WIDE.U32 R10, R5, 0x4, R10 ;  /* 0x00000004050a9825 */ /* 0x008fe400078e000a */
[----:B------:R-:W1:Y:S04]  /*09b0*/  LDC.64 R4, c[0x0][0x398] ;  /* 0x0000e600ff047b82 */ /* 0x000e680000000a00 */
[----:B------:R3:W5:Y:S01]  /*09c0*/  @!P1 LDG.E R10, desc[UR6][R10.64] ;  /* 0x000000060a0a9981 */ /* 0x000762000c1e1900 */
[----:B--2---:R-:W-:-:S03]  /*09d0*/  @!P2 IMAD.WIDE.U32 R14, R9, 0x4, R14 ;  /* 0x00000004090ea825 */ /* 0x004fc600078e000e */
[----:B------:R-:W2:Y:S03]  /*09e0*/  LDC.64 R8, c[0x0][0x380] ;  /* 0x0000e000ff087b82 */ /* 0x000ea60000000a00 */
[----:B------:R-:W2:Y:S01]  /*09f0*/  @!P2 LDG.E R15, desc[UR6][R14.64] ;  /* 0x000000060e0fa981 */ /* 0x000ea2000c1e1900 */
[----:B------:R-:W-:Y:S01]  /*0a00*/  IMAD.MOV.U32 R6, RZ, RZ, 0x3b9aca00 ;  /* 0x3b9aca00ff067424 */ /* 0x000fe200078e00ff */
[----:B---3--:R-:W-:Y:S02]  /*0a10*/  MOV R11, 0xffffffff ;  /* 0xffffffff000b7802 */ /* 0x008fe40000000f00 */
[----:B-----5:R-:W-:-:S04]  /*0a20*/  @!P1 VIMNMX R6, PT, PT, R10, 0x3b9aca00, PT ;  /* 0x3b9aca000a069848 */ /* 0x020fc80003fe0100 */
[CC--:B----4-:R-:W-:Y:S02]  /*0a30*/  @!P0 ISETP.GT.AND P4, PT, R6.reuse, R13.reuse, PT ;  /* 0x0000000d0600820c */ /* 0x0d0fe40003f84270 */
[----:B------:R-:W-:Y:S02]  /*0a40*/  @!P0 VIMNMX R6, PT, PT, R6, R13, PT ;  /* 0x0000000d06068248 */ /* 0x000fe40003fe0100 */
[----:B------:R-:W-:Y:S02]  /*0a50*/  @!P0 SEL R11, RZ, 0xffffffff, P4 ;  /* 0xffffffffff0b8807 */ /* 0x000fe40002000000 */
[----:B--2---:R-:W-:-:S04]  /*0a60*/  @!P2 ISETP.GT.AND P1, PT, R6, R15, PT ;  /* 0x0000000f0600a20c */ /* 0x004fc80003f24270 */
[----:B------:R-:W-:Y:S01]  /*0a70*/  @!P2 SEL R11, R11, 0x1, !P1 ;  /* 0x000000010b0ba807 */ /* 0x000fe20004800000 */
[----:B------:R-:W-:-:S04]  /*0a80*/  IMAD R13, R3, UR4, R2 ;  /* 0x00000004030d7c24 */ /* 0x000fc8000f8e0202 */
[----:B------:R-:W-:Y:S02]  /*0a90*/  IMAD.IADD R3, R2, 0x1, R11 ;  /* 0x0000000102037824 */ /* 0x000fe400078e020b */
[----:B0-----:R-:W-:-:S04]  /*0aa0*/  IMAD.WIDE R10, R13, 0x4, R16 ;  /* 0x000000040d0a7825 */ /* 0x001fc800078e0210 */
[----:B------:R-:W-:-:S04]  /*0ab0*/  IMAD.WIDE R8, R13, 0x4, R8 ;  /* 0x000000040d087825 */ /* 0x000fc800078e0208 */
[----:B-1----:R-:W-:Y:S01]  /*0ac0*/  IMAD.WIDE R4, R3, 0x4, R4 ;  /* 0x0000000403047825 */ /* 0x002fe200078e0204 */
[----:B------:R0:W-:Y:S01]  /*0ad0*/  STG.E desc[UR6][R10.64], R3 ;  /* 0x000000030a007986 */ /* 0x0001e2000c101906 */
[----:B------:R-:W1:Y:S03]  /*0ae0*/  LDC.64 R12, c[0x0][0x3a0] ;  /* 0x0000e800ff0c7b82 */ /* 0x000e660000000a00 */
[----:B------:R-:W2:Y:S04]  /*0af0*/  LDG.E R8, desc[UR6][R8.64] ;  /* 0x0000000608087981 */ /* 0x000ea8000c1e1900 */
[----:B------:R-:W2:Y:S01]  /*0b00*/  LDG.E R5, desc[UR6][R4.64] ;  /* 0x0000000604057981 */ /* 0x000ea2000c1e1900 */
[----:B-1----:R-:W-:Y:S01]  /*0b10*/  IMAD.WIDE R12, R2, 0x4, R12 ;  /* 0x00000004020c7825 */ /* 0x002fe200078e020c */
[----:B--2---:R-:W-:-:S05]  /*0b20*/  IADD3 R15, PT, PT, R8, R5, RZ ;  /* 0x00000005080f7210 */ /* 0x004fca0007ffe0ff */
[----:B------:R0:W-:Y:S02]  /*0b30*/  STG.E desc[UR6][R12.64], R15 ;  /* 0x0000000f0c007986 */ /* 0x0001e4000c101906 */
.L_x_16:
[----:B------:R-:W-:Y:S05]  /*0b40*/  BSYNC.RECONVERGENT B0 ;  /* 0x0000000000007941 */ /* 0x000fea0003800200 */
.L_x_15:
[----:B------:R-:W-:Y:S06]  /*0b50*/  BAR.SYNC.DEFER_BLOCKING 0x0 ;  /* 0x0000000000007b1d */ /* 0x000fec0000010000 */
[----:B------:R-:W-:Y:S05]  /*0b60*/  @P3 EXIT ;  /* 0x000000000000394d */ /* 0x000fea0003800000 */
[----:B0-----:R-:W0:Y:S02]  /*0b70*/  LDC.64 R2, c[0x4][0x8] ;  /* 0x01000200ff027b82 */ /* 0x001e240000000a00 */
[----:B0-----:R-:W3:Y:S01]  /*0b80*/  LDG.E.STRONG.SYS R9, desc[UR6][R2.64] ;  /* 0x0000000602097981 */ /* 0x001ee2000c1f5900 */
[----:B------:R-:W0:Y:S01]  /*0b90*/  I2F.U32.RP R6, UR4 ;  /* 0x0000000400067d06 */ /* 0x000e220008209000 */
[----:B------:R-:W-:Y:S01]  /*0ba0*/  IMAD.MOV.U32 R4, RZ, RZ, RZ ;  /* 0x000000ffff047224 */ /* 0x000fe200078e00ff */
[----:B------:R-:W-:-:S06]  /*0bb0*/  ISETP.NE.U32.AND P2, PT, RZ, UR4, PT ;  /* 0x00000004ff007c0c */ /* 0x000fcc000bf45070 */
[----:B0-----:R-:W0:Y:S02]  /*0bc0*/  MUFU.RCP R6, R6 ;  /* 0x0000000600067308 */ /* 0x001e240000001000 */
[----:B0-----:R-:W-:-:S06]  /*0bd0*/  VIADD R5, R6, 0xffffffe ;  /* 0x0ffffffe06057836 */ /* 0x001fcc0000000000 */
[----:B------:R-:W0:Y:S02]  /*0be0*/  F2I.FTZ.U32.TRUNC.NTZ R5, R5 ;  /* 0x0000000500057305 */ /* 0x000e24000021f000 */
[----:B0-----:R-:W-:-:S05]  /*0bf0*/  IADD3 R11, PT, PT, RZ, -R5, RZ ;  /* 0x80000005ff0b7210 */ /* 0x001fca0007ffe0ff */
[----:B------:R-:W-:-:S04]  /*0c00*/  IMAD R11, R11, UR4, RZ ;  /* 0x000000040b0b7c24 */ /* 0x000fc8000f8e02ff */
[----:B------:R-:W-:-:S04]  /*0c10*/  IMAD.HI.U32 R4, R5, R11, R4 ;  /* 0x0000000b05047227 */ /* 0x000fc800078e0004 */
[----:B---3--:R-:W-:-:S04]  /*0c20*/  IMAD R9, R9, R0, R0 ;  /* 0x0000000009097224 */ /* 0x008fc800078e0200 */
[----:B------:R-:W-:-:S05]  /*0c30*/  IMAD.HI.U32 R0, R4, R9, RZ ;  /* 0x0000000904007227 */ /* 0x000fca00078e00ff */
[----:B------:R-:W-:-:S05]  /*0c40*/  IADD3 R4, PT, PT, -R0, RZ, RZ ;  /* 0x000000ff00047210 */ /* 0x000fca0007ffe1ff */
[----:B------:R-:W-:-:S05]  /*0c50*/  IMAD R9, R4, UR4, R9 ;  /* 0x0000000404097c24 */ /* 0x000fca000f8e0209 */
[----:B------:R-:W-:-:S13]  /*0c60*/  ISETP.GE.U32.AND P0, PT, R9, UR4, PT ;  /* 0x0000000409007c0c */ /* 0x000fda000bf06070 */
[----:B------:R-:W-:Y:S01]  /*0c70*/  @P0 VIADD R9, R9, -UR4 ;  /* 0x8000000409090c36 */ /* 0x000fe20008000000 */
[----:B------:R-:W-:-:S04]  /*0c80*/  @P0 IADD3 R0, PT, PT, R0, 0x1, RZ ;  /* 0x0000000100000810 */ /* 0x000fc80007ffe0ff */
[----:B------:R-:W-:-:S13]  /*0c90*/  ISETP.GE.U32.AND P1, PT, R9, UR4, PT ;  /* 0x0000000409007c0c */ /* 0x000fda000bf26070 */
[----:B------:R-:W-:Y:S01]  /*0ca0*/  @P1 VIADD R0, R0, 0x1 ;  /* 0x0000000100001836 */ /* 0x000fe20000000000 */
[----:B------:R-:W-:-:S04]  /*0cb0*/  @!P2 LOP3.LUT R0, RZ, UR4, RZ, 0x33, !PT ;  /* 0x00000004ff00ac12 */ /* 0x000fc8000f8e33ff */
[----:B------:R-:W-:-:S13]  /*0cc0*/  ISETP.NE.AND P0, PT, R0, R7, PT ;  /* 0x000000070000720c */ /* 0x000fda0003f05270 */
[----:B------:R-:W-:Y:S05]  /*0cd0*/  @P0 EXIT ;  /* 0x000000000000094d */ /* 0x000fea0003800000 */
[----:B------:R-:W3:Y:S02]  /*0ce0*/  LDG.E.STRONG.SYS R0, desc[UR6][R2.64] ;  /* 0x0000000602007981 */ /* 0x000ee4000c1f5900 */
[----:B---3--:R-:W-:-:S05]  /*0cf0*/  IADD3 R5, PT, PT, R0, 0x1, RZ ;  /* 0x0000000100057810 */ /* 0x008fca0007ffe0ff */
[----:B------:R-:W-:Y:S01]  /*0d00*/  STG.E.STRONG.SYS desc[UR6][R2.64], R5 ;  /* 0x0000000502007986 */ /* 0x000fe2000c115906 */
[----:B------:R-:W-:Y:S05]  /*0d10*/  EXIT ;  /* 0x000000000000794d */ /* 0x000fea0003800000 */
.L_x_17:
        /* <DEDUP_REMOVED lines=14> */
.L_x_28:


//--------------------- .text._Z16calcEnergyKernelPhiiPiS0_S0_i --------------------------
	.section	.text._Z16calcEnergyKernelPhiiPiS0_S0_i,"ax",@progbits
	.align	128
        .global         _Z16calcEnergyKernelPhiiPiS0_S0_i
        .type           _Z16calcEnergyKernelPhiiPiS0_S0_i,@function
        .size           _Z16calcEnergyKernelPhiiPiS0_S0_i,(.L_x_29 - _Z16calcEnergyKernelPhiiPiS0_S0_i)
        .other          _Z16calcEnergyKernelPhiiPiS0_S0_i,@"STO_CUDA_ENTRY STV_DEFAULT"
_Z16calcEnergyKernelPhiiPiS0_S0_i:
.text._Z16calcEnergyKernelPhiiPiS0_S0_i:
        /* <DEDUP_REMOVED lines=13> */
[----:B------:R-:W0:Y:S01]  /*00d0*/  LDCU UR5, c[0x0][0x3a8] ;  /* 0x00007500ff0577ac */ /* 0x000e220008000800 */
[----:B------:R-:W-:Y:S01]  /*00e0*/  CS2R R8, SRZ ;  /* 0x0000000000087805 */ /* 0x000fe2000001ff00 */
[----:B------:R-:W1:Y:S01]  /*00f0*/  LDCU.64 UR10, c[0x0][0x358] ;  /* 0x00006b00ff0a77ac */ /* 0x000e620008000a00 */
[----:B0-----:R-:W-:-:S09]  /*0100*/  UISETP.GE.AND UP0, UPT, UR5, 0x1, UPT ;  /* 0x000000010500788c */ /* 0x001fd2000bf06270 */
[----:B-1----:R-:W-:Y:S05]  /*0110*/  BRA.U !UP0, `(.L_x_18) ;  /* 0x0000000d08b87547 */ /* 0x002fea000b800000 */
[----:B------:R-:W-:Y:S01]  /*0120*/  USHF.R.U32.HI UR4, URZ, 0x1, UR5 ;  /* 0x00000001ff047899 */ /* 0x000fe20008011605 */
[----:B------:R-:W-:Y:S01]  /*0130*/  CS2R R8, SRZ ;  /* 0x0000000000087805 */ /* 0x000fe2000001ff00 */
[----:B------:R-:W-:Y:S02]  /*0140*/  ULOP3.LUT UR7, UR5, 0x7, URZ, 0xc0, !UPT ;  /* 0x0000000705077892 */ /* 0x000fe4000f8ec0ff */
[----:B------:R-:W-:Y:S02]  /*0150*/  UIADD3 UR6, UPT, UPT, UR12, -0x1, URZ ;  /* 0xffffffff0c067890 */ /* 0x000fe4000fffe0ff */
[----:B------:R-:W-:Y:S01]  /*0160*/  VIADD R22, R0, -UR4 ;  /* 0x8000000400167c36 */ /* 0x000fe20008000000 */
[----:B------:R-:W-:Y:S01]  /*0170*/  ULOP3.LUT UR5, UR5, 0x7ffffff8, URZ, 0xc0, !UPT ;  /* 0x7ffffff805057892 */ /* 0x000fe2000f8ec0ff */
[----:B------:R-:W-:Y:S01]  /*0180*/  VIADD R17, R15, -UR4 ;  /* 0x800000040f117c36 */ /* 0x000fe20008000000 */
[----:B------:R-:W-:-:S10]  /*0190*/  UMOV UR4, URZ ;  /* 0x000000ff00047c82 */ /* 0x000fd40008000000 */
.L_x_24:
[----:B------:R-:W0:Y:S01]  /*01a0*/  LDCU UR18, c[0x0][0x3a8] ;  /* 0x00007500ff1277ac */ /* 0x000e220008000800 */
[----:B------:R-:W1:Y:S01]  /*01b0*/  LDC R3, c[0x0][0x38c] ;  /* 0x0000e300ff037b82 */ /* 0x000e620000000800 */
[----:B------:R-:W-:Y:S01]  /*01c0*/  VIADDMNMX R16, R22, UR4, RZ, !PT ;  /* 0x0000000416107c46 */ /* 0x000fe2000f8001ff */
[----:B------:R-:W-:Y:S01]  /*01d0*/  IMAD.MOV.U32 R14, RZ, RZ, RZ ;  /* 0x000000ffff0e7224 */ /* 0x000fe200078e00ff */
[----:B0-----:R-:W-:Y:S02]  /*01e0*/  UISETP.GE.U32.AND UP1, UPT, UR18, 0x8, UPT ;  /* 0x000000081200788c */ /* 0x001fe4000bf26070 */
[----:B------:R-:W-:Y:S02]  /*01f0*/  UIMAD UR13, UR4, UR18, URZ ;  /* 0x00000012040d72a4 */ /* 0x000fe4000f8e02ff */
[----:B------:R-:W-:Y:S01]  /*0200*/  UIADD3 UR4, UPT, UPT, UR4, 0x1, URZ ;  /* 0x0000000104047890 */ /* 0x000fe2000fffe0ff */
[----:B-1----:R-:W-:-:S03]  /*0210*/  VIADDMNMX R16, R3, 0xffffffff, R16, PT ;  /* 0xffffffff03107846 */ /* 0x002fc60003800110 */
[----:B------:R-:W-:Y:S01]  /*0220*/  UISETP.NE.AND UP0, UPT, UR4, UR18, UPT ;  /* 0x000000120400728c */ /* 0x000fe2000bf05270 */
[----:B------:R-:W-:Y:S10]  /*0230*/  BRA.U !UP1, `(.L_x_19) ;  /* 0x0000000509747547 */ /* 0x000ff4000b800000 */
[----:B------:R-:W-:Y:S01]  /*0240*/  IMAD.MOV.U32 R14, RZ, RZ, RZ ;  /* 0x000000ffff0e7224 */ /* 0x000fe200078e00ff */
[----:B------:R-:W0:Y:S01]  /*0250*/  LDCU UR14, c[0x0][0x388] ;  /* 0x00007100ff0e77ac */ /* 0x000e220008000800 */
[----:B------:R-:W1:Y:S05]  /*0260*/  LDCU.64 UR8, c[0x0][0x380] ;  /* 0x00007000ff0877ac */ /* 0x000e6a0008000a00 */
.L_x_20:
[----:B------:R-:W2:Y:S01]  /*0270*/  LDC.64 R4, c[0x0][0x398] ;  /* 0x0000e600ff047b82 */ /* 0x000ea20000000a00 */
[----:B------:R-:W-:Y:S02]  /*0280*/  IMAD.IADD R11, R17, 0x1, R14 ;  /* 0x00000001110b7824 */ /* 0x000fe400078e020e */
[----:B------:R-:W-:-:S03]  /*0290*/  VIADD R13, R14, UR13 ;  /* 0x0000000d0e0d7c36 */ /* 0x000fc60008000000 */
[----:B------:R-:W-:Y:S02]  /*02a0*/  VIMNMX R6, PT, PT, RZ, R11, !PT ;  /* 0x0000000bff067248 */ /* 0x000fe40007fe0100 */
[----:B------:R-:W3:Y:S02]  /*02b0*/  LDC.64 R2, c[0x0][0x3a0] ;  /* 0x0000e800ff027b82 */ /* 0x000ee40000000a00 */
[----:B------:R-:W-:-:S05]  /*02c0*/  VIMNMX R7, PT, PT, R6, UR6, PT ;  /* 0x0000000606077c48 */ /* 0x000fca000bfe0100 */
[----:B0-----:R-:W-:-:S05]  /*02d0*/  IMAD R7, R16, UR14, R7 ;  /* 0x0000000e10077c24 */ /* 0x001fca000f8e0207 */
[----:B-1----:R-:W-:Y:S02]  /*02e0*/  IADD3 R6, P0, PT, R7, UR8, RZ ;  /* 0x0000000807067c10 */ /* 0x002fe4000ff1e0ff */
[----:B------:R-:W-:Y:S01]  /*02f0*/  VIADDMNMX R10, R11, 0x1, RZ, !PT ;  /* 0x000000010b0a7846 */ /* 0x000fe200078001ff */
[----:B--2---:R-:W-:Y:S01]  /*0300*/  IMAD.WIDE.U32 R4, R13, 0x4, R4 ;  /* 0x000000040d047825 */ /* 0x004fe200078e0004 */
[----:B------:R-:W-:-:S04]  /*0310*/  LEA.HI.X.SX32 R7, R7, UR9, 0x1, P0 ;  /* 0x0000000907077c11 */ /* 0x000fc800080f0eff */
[----:B------:R-:W2:Y:S01]  /*0320*/  LDG.E R12, desc[UR10][R4.64] ;  /* 0x0000000a040c7981 */ /* 0x000ea2000c1e1900 */
[----:B---3--:R-:W-:-:S03]  /*0330*/  IMAD.WIDE.U32 R2, R13, 0x4, R2 ;  /* 0x000000040d027825 */ /* 0x008fc600078e0002 */
[----:B------:R0:W2:Y:S01]  /*0340*/  LDG.E.U8 R27, desc[UR10][R6.64] ;  /* 0x0000000a061b7981 */ /* 0x0000a2000c1e1100 */
[----:B------:R-:W-:Y:S02]  /*0350*/  VIMNMX R13, PT, PT, R10, UR6, PT ;  /* 0x000000060a0d7c48 */ /* 0x000fe4000bfe0100 */
[----:B------:R-:W-:Y:S01]  /*0360*/  VIADDMNMX R10, R11, 0x2, RZ, !PT ;  /* 0x000000020b0a7846 */ /* 0x000fe200078001ff */
[----:B------:R-:W3:Y:S02]  /*0370*/  LDG.E R26, desc[UR10][R2.64] ;  /* 0x0000000a021a7981 */ /* 0x000ee4000c1e1900 */
[----:B------:R-:W-:Y:S01]  /*0380*/  IMAD R13, R16, UR14, R13 ;  /* 0x0000000e100d7c24 */ /* 0x000fe2000f8e020d */
[----:B------:R-:W-:Y:S01]  /*0390*/  VIMNMX R19, PT, PT, R10, UR6, PT ;  /* 0x000000060a137c48 */ /* 0x000fe2000bfe0100 */
[----:B------:R-:W4:Y:S03]  /*03a0*/  LDG.E R23, desc[UR10][R4.64+0x8] ;  /* 0x0000080a04177981 */ /* 0x000f26000c1e1900 */
[C---:B------:R-:W-:Y:S01]  /*03b0*/  IADD3 R24, P0, PT, R13.reuse, UR8, RZ ;  /* 0x000000080d187c10 */ /* 0x040fe2000ff1e0ff */
[----:B------:R-:W-:Y:S01]  /*03c0*/  IMAD R10, R16, UR14, R19 ;  /* 0x0000000e100a7c24 */ /* 0x000fe2000f8e0213 */
[----:B------:R-:W5:Y:S02]  /*03d0*/  LDG.E R21, desc[UR10][R2.64+0x8] ;  /* 0x0000080a02157981 */ /* 0x000f64000c1e1900 */
[----:B------:R-:W-:-:S02]  /*03e0*/  LEA.HI.X.SX32 R25, R13, UR9, 0x1, P0 ;  /* 0x000000090d197c11 */ /* 0x000fc400080f0eff */
[C---:B0-----:R-:W-:Y:S01]  /*03f0*/  IADD3 R6, P0, PT, R10.reuse, UR8, RZ ;  /* 0x000000080a067c10 */ /* 0x041fe2000ff1e0ff */
[----:B------:R-:W4:Y:S04]  /*0400*/  LDG.E R13, desc[UR10][R4.64+0x4] ;  /* 0x0000040a040d7981 */ /* 0x000f28000c1e1900 */
[----:B------:R0:W4:Y:S01]  /*0410*/  LDG.E.U8 R18, desc[UR10][R24.64] ;  /* 0x0000000a18127981 */ /* 0x000122000c1e1100 */
[----:B------:R-:W-:-:S03]  /*0420*/  LEA.HI.X.SX32 R7, R10, UR9, 0x1, P0 ;  /* 0x000000090a077c11 */ /* 0x000fc600080f0eff */
[----:B------:R-:W5:Y:S04]  /*0430*/  LDG.E R19, desc[UR10][R2.64+0x4] ;  /* 0x0000040a02137981 */ /* 0x000f68000c1e1900 */
[----:B------:R1:W5:Y:S01]  /*0440*/  LDG.E.U8 R20, desc[UR10][R6.64] ;  /* 0x0000000a06147981 */ /* 0x000362000c1e1100 */
[C---:B------:R-:W-:Y:S02]  /*0450*/  VIADDMNMX R28, R11.reuse, 0x4, RZ, !PT ;  /* 0x000000040b1c7846 */ /* 0x040fe400078001ff */
[----:B------:R-:W-:Y:S02]  /*0460*/  VIADDMNMX R10, R11, 0x3, RZ, !PT ;  /* 0x000000030b0a7846 */ /* 0x000fe400078001ff */
[----:B0-----:R-:W-:Y:S02]  /*0470*/  VIMNMX R25, PT, PT, R28, UR6, PT ;  /* 0x000000061c197c48 */ /* 0x001fe4000bfe0100 */
[----:B------:R-:W-:-:S05]  /*0480*/  VIMNMX R29, PT, PT, R10, UR6, PT ;  /* 0x000000060a1d7c48 */ /* 0x000fca000bfe0100 */
[----:B------:R-:W-:Y:S01]  /*0490*/  IMAD R10, R16, UR14, R29 ;  /* 0x0000000e100a7c24 */ /* 0x000fe2000f8e021d */
[----:B------:R-:W-:-:S04]  /*04a0*/  VIADDMNMX R28, R11, 0x7, RZ, !PT ;  /* 0x000000070b1c7846 */ /* 0x000fc800078001ff */
[----:B-1----:R-:W-:-:S04]  /*04b0*/  IADD3 R6, P0, PT, R10, UR8, RZ ;  /* 0x000000080a067c10 */ /* 0x002fc8000ff1e0ff */
[----:B------:R-:W-:Y:S02]  /*04c0*/  LEA.HI.X.SX32 R7, R10, UR9, 0x1, P0 ;  /* 0x000000090a077c11 */ /* 0x000fe400080f0eff */
[----:B------:R-:W-:Y:S01]  /*04d0*/  VIMNMX R29, PT, PT, R28, UR6, PT ;  /* 0x000000061c1d7c48 */ /* 0x000fe2000bfe0100 */
[----:B--2---:R-:W-:Y:S01]  /*04e0*/  IMAD R24, R12, R27, R9 ;  /* 0x0000001b0c187224 */ /* 0x004fe200078e0209 */
[----:B------:R-:W-:Y:S01]  /*04f0*/  VIADDMNMX R12, R11, 0x5, RZ, !PT ;  /* 0x000000050b0c7846 */ /* 0x000fe200078001ff */
[----:B------:R-:W-:-:S03]  /*0500*/  IMAD R9, R16, UR14, R25 ;  /* 0x0000000e10097c24 */ /* 0x000fc6000f8e0219 */
[----:B------:R-:W-:Y:S01]  /*0510*/  VIMNMX R25, PT, PT, R12, UR6, PT ;  /* 0x000000060c197c48 */ /* 0x000fe2000bfe0100 */
[----:B---3--:R-:W-:Y:S01]  /*0520*/  IMAD R26, R27, R26, R8 ;  /* 0x0000001a1b1a7224 */ /* 0x008fe200078e0208 */
[----:B------:R-:W-:-:S03]  /*0530*/  VIADDMNMX R27, R11, 0x6, RZ, !PT ;  /* 0x000000060b1b7846 */ /* 0x000fc600078001ff */
[----:B------:R-:W-:Y:S01]  /*0540*/  IMAD R12, R16, UR14, R25 ;  /* 0x0000000e100c7c24 */ /* 0x000fe2000f8e0219 */
[----:B------:R-:W-:Y:S01]  /*0550*/  VIMNMX R27, PT, PT, R27, UR6, PT ;  /* 0x000000061b1b7c48 */ /* 0x000fe2000bfe0100 */
[----:B------:R0:W2:Y:S01]  /*0560*/  LDG.E.U8 R25, desc[UR10][R6.64] ;  /* 0x0000000a06197981 */ /* 0x0000a2000c1e1100 */
[C---:B------:R-:W-:Y:S02]  /*0570*/  IADD3 R8, P1, PT, R9.reuse, UR8, RZ ;  /* 0x0000000809087c10 */ /* 0x040fe4000ff3e0ff */
[----:B------:R-:W-:Y:S01]  /*0580*/  IADD3 R10, P0, PT, R12, UR8, RZ ;  /* 0x000000080c0a7c10 */ /* 0x000fe2000ff1e0ff */
[----:B------:R-:W-:Y:S01]  /*0590*/  IMAD R27, R16, UR14, R27 ;  /* 0x0000000e101b7c24 */ /* 0x000fe2000f8e021b */
[----:B------:R-:W-:Y:S02]  /*05a0*/  LEA.HI.X.SX32 R9, R9, UR9, 0x1, P1 ;  /* 0x0000000909097c11 */ /* 0x000fe400088f0eff */
[----:B------:R-:W-:Y:S01]  /*05b0*/  LEA.HI.X.SX32 R11, R12, UR9, 0x1, P0 ;  /* 0x000000090c0b7c11 */ /* 0x000fe200080f0eff */
[----:B----4-:R-:W-:Y:S01]  /*05c0*/  IMAD R24, R13, R18, R24 ;  /* 0x000000120d187224 */ /* 0x010fe200078e0218 */
[----:B------:R-:W-:Y:S01]  /*05d0*/  IADD3 R12, P0, PT, R27, UR8, RZ ;  /* 0x000000081b0c7c10 */ /* 0x000fe2000ff1e0ff */
[----:B-----5:R-:W-:Y:S01]  /*05e0*/  IMAD R19, R18, R19, R26 ;  /* 0x0000001312137224 */ /* 0x020fe200078e021a */
[----:B------:R-:W3:Y:S01]  /*05f0*/  LDG.E.U8 R8, desc[UR10][R8.64] ;  /* 0x0000000a08087981 */ /* 0x000ee2000c1e1100 */
[----:B0-----:R-:W-:-:S03]  /*0600*/  IMAD R7, R16, UR14, R29 ;  /* 0x0000000e10077c24 */ /* 0x001fc6000f8e021d */
[----:B------:R-:W2:Y:S04]  /*0610*/  LDG.E R26, desc[UR10][R4.64+0xc] ;  /* 0x00000c0a041a7981 */ /* 0x000ea8000c1e1900 */
[----:B------:R-:W4:Y:S01]  /*0620*/  LDG.E R18, desc[UR10][R2.64+0xc] ;  /* 0x00000c0a02127981 */ /* 0x000f22000c1e1900 */
[----:B------:R-:W-:-:S03]  /*0630*/  LEA.HI.X.SX32 R13, R27, UR9, 0x1, P0 ;  /* 0x000000091b0d7c11 */ /* 0x000fc600080f0eff */
[----:B------:R-:W5:Y:S01]  /*0640*/  LDG.E.U8 R10, desc[UR10][R10.64] ;  /* 0x0000000a0a0a7981 */ /* 0x000f62000c1e1100 */
[----:B------:R-:W-:-:S03]  /*0650*/  IMAD R23, R23, R20, R24 ;  /* 0x0000001417177224 */ /* 0x000fc600078e0218 */
[----:B------:R-:W3:Y:S01]  /*0660*/  LDG.E R9, desc[UR10][R4.64+0x10] ;  /* 0x0000100a04097981 */ /* 0x000ee2000c1e1900 */
[C---:B------:R-:W-:Y:S01]  /*0670*/  IADD3 R6, P0, PT, R7.reuse, UR8, RZ ;  /* 0x0000000807067c10 */ /* 0x040fe2000ff1e0ff */
[----:B------:R-:W-:Y:S02]  /*0680*/  IMAD R20, R20, R21, R19 ;  /* 0x0000001514147224 */ /* 0x000fe400078e0213 */
[----:B------:R-:W5:Y:S04]  /*0690*/  LDG.E R21, desc[UR10][R4.64+0x14] ;  /* 0x0000140a04157981 */ /* 0x000f68000c1e1900 */
[----:B------:R-:W5:Y:S01]  /*06a0*/  LDG.E R11, desc[UR10][R2.64+0x10] ;  /* 0x0000100a020b7981 */ /* 0x000f62000c1e1900 */
[----:B------:R-:W-:-:S03]  /*06b0*/  LEA.HI.X.SX32 R7, R7, UR9, 0x1, P0 ;  /* 0x0000000907077c11 */ /* 0x000fc600080f0eff */
[----:B------:R-:W5:Y:S04]  /*06c0*/  LDG.E R19, desc[UR10][R2.64+0x14] ;  /* 0x0000140a02137981 */ /* 0x000f68000c1e1900 */
[----:B------:R-:W5:Y:S04]  /*06d0*/  LDG.E.U8 R12, desc[UR10][R12.64] ;  /* 0x0000000a0c0c7981 */ /* 0x000f68000c1e1100 */
[----:B------:R-:W5:Y:S04]  /*06e0*/  LDG.E R29, desc[UR10][R4.64+0x18] ;  /* 0x0000180a041d7981 */ /* 0x000f68000c1e1900 */
[----:B------:R-:W5:Y:S04]  /*06f0*/  LDG.E R27, desc[UR10][R2.64+0x18] ;  /* 0x0000180a021b7981 */ /* 0x000f68000c1e1900 */
[----:B------:R-:W5:Y:S04]  /*0700*/  LDG.E.U8 R6, desc[UR10][R6.64] ;  /* 0x0000000a06067981 */ /* 0x000f68000c1e1100 */
[----:B------:R-:W5:Y:S04]  /*0710*/  LDG.E R13, desc[UR10][R4.64+0x1c] ;  /* 0x00001c0a040d7981 */ /* 0x000f68000c1e1900 */
[----:B------:R-:W5:Y:S01]  /*0720*/  LDG.E R24, desc[UR10][R2.64+0x1c] ;  /* 0x00001c0a02187981 */ /* 0x000f62000c1e1900 */
[----:B------:R-:W-:-:S05]  /*0730*/  VIADD R14, R14, 0x8 ;  /* 0x000000080e0e7836 */ /* 0x000fca0000000000 */
[----:B------:R-:W-:Y:S01]  /*0740*/  ISETP.NE.AND P0, PT, R14, UR5, PT ;  /* 0x000000050e007c0c */ /* 0x000fe2000bf05270 */
[----:B--2---:R-:W-:Y:S02]  /*0750*/  IMAD R23, R26, R25, R23 ;  /* 0x000000191a177224 */ /* 0x004fe400078e0217 */
[----:B----4-:R-:W-:Y:S02]  /*0760*/  IMAD R18, R25, R18, R20 ;  /* 0x0000001219127224 */ /* 0x010fe400078e0214 */
[----:B---3--:R-:W-:-:S04]  /*0770*/  IMAD R9, R9, R8, R23 ;  /* 0x0000000809097224 */ /* 0x008fc800078e0217 */
[----:B-----5:R-:W-:Y:S02]  /*0780*/  IMAD R9, R21, R10, R9 ;  /* 0x0000000a15097224 */ /* 0x020fe400078e0209 */
[----:B------:R-:W-:-:S04]  /*0790*/  IMAD R11, R8, R11, R18 ;  /* 0x0000000b080b7224 */ /* 0x000fc800078e0212 */
[----:B------:R-:W-:Y:S02]  /*07a0*/  IMAD R11, R10, R19, R11 ;  /* 0x000000130a0b7224 */ /* 0x000fe400078e020b */
[----:B------:R-:W-:Y:S02]  /*07b0*/  IMAD R9, R29, R12, R9 ;  /* 0x0000000c1d097224 */ /* 0x000fe400078e0209 */
[----:B------:R-:W-:Y:S02]  /*07c0*/  IMAD R11, R12, R27, R11 ;  /* 0x0000001b0c0b7224 */ /* 0x000fe400078e020b */
[----:B------:R-:W-:Y:S02]  /*07d0*/  IMAD R9, R13, R6, R9 ;  /* 0x000000060d097224 */ /* 0x000fe400078e0209 */
[----:B------:R-:W-:Y:S01]  /*07e0*/  IMAD R8, R6, R24, R11 ;  /* 0x0000001806087224 */ /* 0x000fe200078e020b */
[----:B------:R-:W-:Y:S06]  /*07f0*/  @P0 BRA `(.L_x_20) ;  /* 0xfffffff8009c0947 */ /* 0x000fec000383ffff */
[----:B------:R-:W-:-:S07]  /*0800*/  IMAD.U32 R14, RZ, RZ, UR5 ;  /* 0x00000005ff0e7e24 */ /* 0x000fce000f8e00ff */
.L_x_19:
[----:B------:R-:W-:-:S09]  /*0810*/  UISETP.NE.AND UP1, UPT, UR7, URZ, UPT ;  /* 0x000000ff0700728c */ /* 0x000fd2000bf25270 */
[----:B------:R-:W-:Y:S05]  /*0820*/  BRA.U !UP1, `(.L_x_21) ;  /* 0x0000000509f07547 */ /* 0x000fea000b800000 */
[----:B------:R-:W-:Y:S02]  /*0830*/  UIADD3 UR8, UPT, UPT, UR7, -0x1, URZ ;  /* 0xffffffff07087890 */ /* 0x000fe4000fffe0ff */
[----:B------:R-:W-:Y:S02]  /*0840*/  ULOP3.LUT UP2, UR9, UR18, 0x3, URZ, 0xc0, !UPT ;  /* 0x0000000312097892 */ /* 0x000fe4000f84c0ff */
[----:B------:R-:W-:-:S09]  /*0850*/  UISETP.GE.U32.AND UP1, UPT, UR8, 0x3, UPT ;  /* 0x000000030800788c */ /* 0x000fd2000bf26070 */
[----:B------:R-:W-:Y:S05]  /*0860*/  BRA.U !UP1, `(.L_x_22) ;  /* 0x0000000109ec7547 */ /* 0x000fea000b800000 */
[----:B------:R-:W0:Y:S01]  /*0870*/  LDCU UR8, c[0x0][0x388] ;  /* 0x00007100ff0877ac */ /* 0x000e220008000800 */
[----:B------:R-:W-:Y:S01]  /*0880*/  IMAD.IADD R6, R17, 0x1, R14 ;  /* 0x0000000111067824 */ /* 0x000fe200078e020e */
[----:B------:R-:W1:Y:S04]  /*0890*/  LDCU.64 UR20, c[0x0][0x380] ;  /* 0x00007000ff1477ac */ /* 0x000e680008000a00 */
[----:B------:R-:W-:Y:S02]  /*08a0*/  VIMNMX R2, PT, PT, RZ, R6, !PT ;  /* 0x00000006ff027248 */ /* 0x000fe40007fe0100 */
[----:B------:R-:W-:Y:S01]  /*08b0*/  VIADDMNMX R5, R6, 0x1, RZ, !PT ;  /* 0x0000000106057846 */ /* 0x000fe200078001ff */
[----:B------:R-:W2:Y:S01]  /*08c0*/  LDCU.64 UR14, c[0x0][0x398] ;  /* 0x00007300ff0e77ac */ /* 0x000ea20008000a00 */
[----:B------:R-:W-:-:S02]  /*08d0*/  VIMNMX R3, PT, PT, R2, UR6, PT ;  /* 0x0000000602037c48 */ /* 0x000fc4000bfe0100 */
[----:B------:R-:W-:Y:S01]  /*08e0*/  VIMNMX R7, PT, PT, R5, UR6, PT ;  /* 0x0000000605077c48 */ /* 0x000fe2000bfe0100 */
[----:B------:R-:W3:Y:S02]  /*08f0*/  LDCU.64 UR16, c[0x0][0x3a0] ;  /* 0x00007400ff1077ac */ /* 0x000ee40008000a00 */
[C---:B0-----:R-:W-:Y:S02]  /*0900*/  IMAD R4, R16.reuse, UR8, R3 ;  /* 0x0000000810047c24 */ /* 0x041fe4000f8e0203 */
[----:B------:R-:W0:Y:S01]  /*0910*/  LDC.64 R2, c[0x0][0x398] ;  /* 0x0000e600ff027b82 */ /* 0x000e220000000a00 */
[----:B------:R-:W-:Y:S02]  /*0920*/  IMAD R10, R16, UR8, R7 ;  /* 0x00000008100a7c24 */ /* 0x000fe4000f8e0207 */
[----:B-1----:R-:W-:-:S04]  /*0930*/  IADD3 R18, P0, PT, R4, UR20, RZ ;  /* 0x0000001404127c10 */ /* 0x002fc8000ff1e0ff */
[----:B------:R-:W-:Y:S02]  /*0940*/  LEA.HI.X.SX32 R19, R4, UR21, 0x1, P0 ;  /* 0x0000001504137c11 */ /* 0x000fe400080f0eff */
[----:B------:R-:W1:Y:S01]  /*0950*/  LDC.64 R4, c[0x0][0x3a0] ;  /* 0x0000e800ff047b82 */ /* 0x000e620000000a00 */
[----:B------:R-:W-:Y:S02]  /*0960*/  IADD3 R13, P0, PT, R14, UR13, RZ ;  /* 0x0000000d0e0d7c10 */ /* 0x000fe4000ff1e0ff */
[----:B------:R-:W-:Y:S01]  /*0970*/  VIADDMNMX R12, R6, 0x2, RZ, !PT ;  /* 0x00000002060c7846 */ /* 0x000fe200078001ff */
[----:B------:R-:W-:Y:S01]  /*0980*/  VIADD R11, R14, UR13 ;  /* 0x0000000d0e0b7c36 */ /* 0x000fe20008000000 */
[----:B------:R-:W-:Y:S01]  /*0990*/  VIADDMNMX R23, R6, 0x3, RZ, !PT ;  /* 0x0000000306177846 */ /* 0x000fe200078001ff */
[----:B------:R-:W-:Y:S01]  /*09a0*/  IMAD.X R24, RZ, RZ, RZ, P0 ;  /* 0x000000ffff187224 */ /* 0x000fe200000e06ff */
[----:B------:R-:W4:Y:S01]  /*09b0*/  LDG.E.U8 R18, desc[UR10][R18.64] ;  /* 0x0000000a12127981 */ /* 0x000f22000c1e1100 */
[----:B------:R-:W-:Y:S01]  /*09c0*/  IMAD.SHL.U32 R6, R13, 0x4, RZ ;  /* 0x000000040d067824 */ /* 0x000fe200078e00ff */
[----:B------:R-:W-:-:S02]  /*09d0*/  IADD3 R20, P0, PT, R10, UR20, RZ ;  /* 0x000000140a147c10 */ /* 0x000fc4000ff1e0ff */
[----:B------:R-:W-:Y:S02]  /*09e0*/  SHF.L.U64.HI R7, R13, 0x2, R24 ;  /* 0x000000020d077819 */ /* 0x000fe40000010218 */
[----:B------:R-:W-:Y:S01]  /*09f0*/  VIMNMX R13, PT, PT, R12, UR6, PT ;  /* 0x000000060c0d7c48 */ /* 0x000fe2000bfe0100 */
[----:B0-----:R-:W-:Y:S01]  /*0a00*/  IMAD.WIDE.U32 R24, R11, 0x4, R2 ;  /* 0x000000040b187825 */ /* 0x001fe200078e0002 */
[----:B------:R-:W-:Y:S02]  /*0a10*/  VIMNMX R23, PT, PT, R23, UR6, PT ;  /* 0x0000000617177c48 */ /* 0x000fe4000bfe0100 */
[----:B------:R-:W-:Y:S01]  /*0a20*/  LEA.HI.X.SX32 R21, R10, UR21, 0x1, P0 ;  /* 0x000000150a157c11 */ /* 0x000fe200080f0eff */
[----:B------:R-:W-:Y:S01]  /*0a30*/  IMAD R13, R16, UR8, R13 ;  /* 0x00000008100d7c24 */ /* 0x000fe2000f8e020d */
[C---:B--2---:R-:W-:Y:S01]  /*0a40*/  IADD3 R2, P1, PT, R6.reuse, UR14, RZ ;  /* 0x0000000e06027c10 */ /* 0x044fe2000ff3e0ff */
[----:B------:R-:W4:Y:S01]  /*0a50*/  LDG.E R24, desc[UR10][R24.64] ;  /* 0x0000000a18187981 */ /* 0x000f22000c1e1900 */
[----:B---3--:R-:W-:Y:S01]  /*0a60*/  IADD3 R6, P0, PT, R6, UR16, RZ ;  /* 0x0000001006067c10 */ /* 0x008fe2000ff1e0ff */
[----:B-1----:R-:W-:Y:S01]  /*0a70*/  IMAD.WIDE.U32 R4, R11, 0x4, R4 ;  /* 0x000000040b047825 */ /* 0x002fe200078e0004 */
[----:B------:R-:W-:Y:S01]  /*0a80*/  IADD3.X R3, PT, PT, R7, UR15, RZ, P1, !PT ;  /* 0x0000000f07037c10 */ /* 0x000fe20008ffe4ff */
[----:B------:R-:W2:Y:S01]  /*0a90*/  LDG.E.U8 R20, desc[UR10][R20.64] ;  /* 0x0000000a14147981 */ /* 0x000ea2000c1e1100 */
[----:B------:R-:W-:Y:S01]  /*0aa0*/  IADD3 R10, P1, PT, R13, UR20, RZ ;  /* 0x000000140d0a7c10 */ /* 0x000fe2000ff3e0ff */
[----:B------:R-:W-:Y:S01]  /*0ab0*/  IMAD R23, R16, UR8, R23 ;  /* 0x0000000810177c24 */ /* 0x000fe2000f8e0217 */
[----:B------:R-:W-:Y:S01]  /*0ac0*/  IADD3.X R7, PT, PT, R7, UR17, RZ, P0, !PT ;  /* 0x0000001107077c10 */ /* 0x000fe200087fe4ff */
[----:B------:R-:W3:Y:S01]  /*0ad0*/  LDG.E R5, desc[UR10][R4.64] ;  /* 0x0000000a04057981 */ /* 0x000ee2000c1e1900 */
[----:B------:R-:W-:-:S02]  /*0ae0*/  LEA.HI.X.SX32 R11, R13, UR21, 0x1, P1 ;  /* 0x000000150d0b7c11 */ /* 0x000fc400088f0eff */
[C---:B------:R-:W-:Y:S01]  /*0af0*/  IADD3 R12, P2, PT, R23.reuse, UR20, RZ ;  /* 0x00000014170c7c10 */ /* 0x040fe2000ff5e0ff */
[----:B------:R-:W2:Y:S04]  /*0b00*/  LDG.E R25, desc[UR10][R2.64+0x4] ;  /* 0x0000040a02197981 */ /* 0x000ea8000c1e1900 */
[----:B------:R-:W5:Y:S01]  /*0b10*/  LDG.E R19, desc[UR10][R6.64+0x4] ;  /* 0x0000040a06137981 */ /* 0x000f62000c1e1900 */
[----:B------:R-:W-:-:S03]  /*0b20*/  LEA.HI.X.SX32 R13, R23, UR21, 0x1, P2 ;  /* 0x00000015170d7c11 */ /* 0x000fc600090f0eff */
[----:B------:R-:W5:Y:S04]  /*0b30*/  LDG.E.U8 R10, desc[UR10][R10.64] ;  /* 0x0000000a0a0a7981 */ /* 0x000f68000c1e1100 */
[----:B------:R-:W5:Y:S04]  /*0b40*/  LDG.E R23, desc[UR10][R2.64+0x8] ;  /* 0x0000080a02177981 */ /* 0x000f68000c1e1900 */
[----:B------:R-:W5:Y:S04]  /*0b50*/  LDG.E R26, desc[UR10][R6.64+0x8] ;  /* 0x0000080a061a7981 */ /* 0x000f68000c1e1900 */
[----:B------:R-:W5:Y:S04]  /*0b60*/  LDG.E R21, desc[UR10][R2.64+0xc] ;  /* 0x00000c0a02157981 */ /* 0x000f68000c1e1900 */
[----:B------:R-:W5:Y:S04]  /*0b70*/  LDG.E.U8 R12, desc[UR10][R12.64] ;  /* 0x0000000a0c0c7981 */ /* 0x000f68000c1e1100 */
[----:B------:R-:W5:Y:S01]  /*0b80*/  LDG.E R27, desc[UR10][R6.64+0xc] ;  /* 0x00000c0a061b7981 */ /* 0x000f62000c1e1900 */
[----:B------:R-:W-:-:S02]  /*0b90*/  VIADD R14, R14, 0x4 ;  /* 0x000000040e0e7836 */ /* 0x000fc40000000000 */
[----:B----4-:R-:W-:Y:S02]  /*0ba0*/  IMAD R24, R24, R18, R9 ;  /* 0x0000001218187224 */ /* 0x010fe400078e0209 */
[----:B---3--:R-:W-:Y:S02]  /*0bb0*/  IMAD R5, R18, R5, R8 ;  /* 0x0000000512057224 */ /* 0x008fe400078e0208 */
[----:B--2---:R-:W-:Y:S02]  /*0bc0*/  IMAD R24, R25, R20, R24 ;  /* 0x0000001419187224 */ /* 0x004fe400078e0218 */
[----:B-----5:R-:W-:Y:S02]  /*0bd0*/  IMAD R5, R20, R19, R5 ;  /* 0x0000001314057224 */ /* 0x020fe400078e0205 */
[----:B------:R-:W-:Y:S02]  /*0be0*/  IMAD R24, R23, R10, R24 ;  /* 0x0000000a17187224 */ /* 0x000fe400078e0218 */
[----:B------:R-:W-:-:S02]  /*0bf0*/  IMAD R5, R10, R26, R5 ;  /* 0x0000001a0a057224 */ /* 0x000fc400078e0205 */
[----:B------:R-:W-:Y:S02]  /*0c00*/  IMAD R9, R21, R12, R24 ;  /* 0x0000000c15097224 */ /* 0x000fe400078e0218 */
[----:B------:R-:W-:-:S07]  /*0c10*/  IMAD R8, R12, R27, R5 ;  /* 0x0000001b0c087224 */ /* 0x000fce00078e0205 */
.L_x_22:
[----:B------:R-:W-:Y:S05]  /*0c20*/  BRA.U !UP2, `(.L_x_21) ;  /* 0x000000010af07547 */ /* 0x000fea000b800000 */
[----:B------:R-:W-:Y:S02]  /*0c30*/  UISETP.NE.AND UP1, UPT, UR9, 0x1, UPT ;  /* 0x000000010900788c */ /* 0x000fe4000bf25270 */
[----:B------:R-:W-:-:S07]  /*0c40*/  ULOP3.LUT UP2, URZ, UR18, 0x1, URZ, 0xc0, !UPT ;  /* 0x0000000112ff7892 */ /* 0x000fce000f84c0ff */
[----:B------:R-:W-:Y:S05]  /*0c50*/  BRA.U !UP1, `(.L_x_23) ;  /* 0x00000001099c7547 */ /* 0x000fea000b800000 */
[----:B------:R-:W-:Y:S01]  /*0c60*/  IMAD.IADD R4, R17, 0x1, R14 ;  /* 0x0000000111047824 */ /* 0x000fe200078e020e */
[----:B------:R-:W0:Y:S01]  /*0c70*/  LDCU UR8, c[0x0][0x388] ;  /* 0x00007100ff0877ac */ /* 0x000e220008000800 */
[----:B------:R-:W1:Y:S01]  /*0c80*/  LDC.64 R6, c[0x0][0x398] ;  /* 0x0000e600ff067b82 */ /* 0x000e620000000a00 */
[C---:B------:R-:W-:Y:S01]  /*0c90*/  IADD3 R13, P0, PT, R14.reuse, UR13, RZ ;  /* 0x0000000d0e0d7c10 */ /* 0x040fe2000ff1e0ff */
[----:B------:R-:W-:Y:S01]  /*0ca0*/  VIADD R21, R14, UR13 ;  /* 0x0000000d0e157c36 */ /* 0x000fe20008000000 */
[----:B------:R-:W-:Y:S01]  /*0cb0*/  VIMNMX R2, PT, PT, RZ, R4, !PT ;  /* 0x00000004ff027248 */ /* 0x000fe20007fe0100 */
[----:B------:R-:W2:Y:S01]  /*0cc0*/  LDCU.64 UR14, c[0x0][0x380] ;  /* 0x00007000ff0e77ac */ /* 0x000ea20008000a00 */
[----:B------:R-:W-:Y:S01]  /*0cd0*/  VIADDMNMX R10, R4, 0x1, RZ, !PT ;  /* 0x00000001040a7846 */ /* 0x000fe200078001ff */
[----:B------:R-:W-:Y:S01]  /*0ce0*/  IMAD.X R4, RZ, RZ, RZ, P0 ;  /* 0x000000ffff047224 */ /* 0x000fe200000e06ff */
[----:B------:R-:W-:Y:S01]  /*0cf0*/  VIMNMX R5, PT, PT, R2, UR6, PT ;  /* 0x0000000602057c48 */ /* 0x000fe2000bfe0100 */
[----:B------:R-:W3:Y:S01]  /*0d00*/  LDCU.64 UR16, c[0x0][0x398] ;  /* 0x00007300ff1077ac */ /* 0x000ee20008000a00 */
[----:B------:R-:W4:Y:S01]  /*0d10*/  LDC.64 R2, c[0x0][0x3a0] ;  /* 0x0000e800ff027b82 */ /* 0x000f220000000a00 */
[C---:B------:R-:W-:Y:S01]  /*0d20*/  IMAD.SHL.U32 R12, R13.reuse, 0x4, RZ ;  /* 0x000000040d0c7824 */ /* 0x040fe200078e00ff */
[----:B------:R-:W-:Y:S01]  /*0d30*/  VIMNMX R11, PT, PT, R10, UR6, PT ;  /* 0x000000060a0b7c48 */ /* 0x000fe2000bfe0100 */
[----:B------:R-:W5:Y:S01]  /*0d40*/  LDCU.64 UR18, c[0x0][0x3a0] ;  /* 0x00007400ff1277ac */ /* 0x000f620008000a00 */
[----:B------:R-:W-:Y:S01]  /*0d50*/  SHF.L.U64.HI R13, R13, 0x2, R4 ;  /* 0x000000020d0d7819 */ /* 0x000fe20000010204 */
[----:B0-----:R-:W-:-:S02]  /*0d60*/  IMAD R5, R16, UR8, R5 ;  /* 0x0000000810057c24 */ /* 0x001fc4000f8e0205 */
[----:B------:R-:W-:-:S03]  /*0d70*/  IMAD R11, R16, UR8, R11 ;  /* 0x00000008100b7c24 */ /* 0x000fc6000f8e020b */
[----:B--2---:R-:W-:Y:S01]  /*0d80*/  IADD3 R18, P0, PT, R5, UR14, RZ ;  /* 0x0000000e05127c10 */ /* 0x004fe2000ff1e0ff */
[----:B-1----:R-:W-:-:S03]  /*0d90*/  IMAD.WIDE.U32 R6, R21, 0x4, R6 ;  /* 0x0000000415067825 */ /* 0x002fc600078e0006 */
[----:B------:R-:W-:Y:S02]  /*0da0*/  LEA.HI.X.SX32 R19, R5, UR15, 0x1, P0 ;  /* 0x0000000f05137c11 */ /* 0x000fe400080f0eff */
[C---:B---3--:R-:W-:Y:S02]  /*0db0*/  IADD3 R4, P0, PT, R12.reuse, UR16, RZ ;  /* 0x000000100c047c10 */ /* 0x048fe4000ff1e0ff */
[----:B-----5:R-:W-:Y:S01]  /*0dc0*/  IADD3 R12, P1, PT, R12, UR18, RZ ;  /* 0x000000120c0c7c10 */ /* 0x020fe2000ff3e0ff */
[----:B------:R-:W2:Y:S01]  /*0dd0*/  LDG.E.U8 R18, desc[UR10][R18.64] ;  /* 0x0000000a12127981 */ /* 0x000ea2000c1e1100 */
[----:B------:R-:W-:Y:S01]  /*0de0*/  IADD3.X R5, PT, PT, R13, UR17, RZ, P0, !PT ;  /* 0x000000110d057c10 */ /* 0x000fe200087fe4ff */
[----:B----4-:R-:W-:Y:S01]  /*0df0*/  IMAD.WIDE.U32 R2, R21, 0x4, R2 ;  /* 0x0000000415027825 */ /* 0x010fe200078e0002 */
[----:B------:R-:W-:Y:S01]  /*0e00*/  IADD3 R10, P0, PT, R11, UR14, RZ ;  /* 0x0000000e0b0a7c10 */ /* 0x000fe2000ff1e0ff */
[----:B------:R-:W2:Y:S01]  /*0e10*/  LDG.E R6, desc[UR10][R6.64] ;  /* 0x0000000a06067981 */ /* 0x000ea2000c1e1900 */
[----:B------:R-:W-:-:S02]  /*0e20*/  IADD3.X R13, PT, PT, R13, UR19, RZ, P1, !PT ;  /* 0x000000130d0d7c10 */ /* 0x000fc40008ffe4ff */
[----:B------:R-:W-:Y:S01]  /*0e30*/  LEA.HI.X.SX32 R11, R11, UR15, 0x1, P0 ;  /* 0x0000000f0b0b7c11 */ /* 0x000fe200080f0eff */
[----:B------:R-:W3:Y:S04]  /*0e40*/  LDG.E R3, desc[UR10][R2.64] ;  /* 0x0000000a02037981 */ /* 0x000ee8000c1e1900 */
[----:B------:R-:W4:Y:S04]  /*0e50*/  LDG.E R4, desc[UR10][R4.64+0x4] ;  /* 0x0000040a04047981 */ /* 0x000f28000c1e1900 */
[----:B------:R-:W4:Y:S04]  /*0e60*/  LDG.E.U8 R11, desc[UR10][R10.64] ;  /* 0x0000000a0a0b7981 */ /* 0x000f28000c1e1100 */
[----:B------:R-:W5:Y:S01]  /*0e70*/  LDG.E R12, desc[UR10][R12.64+0x4] ;  /* 0x0000040a0c0c7981 */ /* 0x000f62000c1e1900 */
[----:B------:R-:W-:-:S02]  /*0e80*/  VIADD R14, R14, 0x2 ;  /* 0x000000020e0e7836 */ /* 0x000fc40000000000 */
[----:B--2---:R-:W-:Y:S02]  /*0e90*/  IMAD R9, R6, R18, R9 ;  /* 0x0000001206097224 */ /* 0x004fe400078e0209 */
[----:B---3--:R-:W-:Y:S02]  /*0ea0*/  IMAD R8, R18, R3, R8 ;  /* 0x0000000312087224 */ /* 0x008fe400078e0208 */
[----:B----4-:R-:W-:Y:S02]  /*0eb0*/  IMAD R9, R4, R11, R9 ;  /* 0x0000000b04097224 */ /* 0x010fe400078e0209 */
[----:B-----5:R-:W-:-:S07]  /*0ec0*/  IMAD R8, R11, R12, R8 ;  /* 0x0000000c0b087224 */ /* 0x020fce00078e0208 */
.L_x_23:
[----:B------:R-:W-:Y:S05]  /*0ed0*/  BRA.U !UP2, `(.L_x_21) ;  /* 0x000000010a447547 */ /* 0x000fea000b800000 */
[----:B------:R-:W0:Y:S01]  /*0ee0*/  LDCU UR8, c[0x0][0x388] ;  /* 0x00007100ff0877ac */ /* 0x000e220008000800 */
[----:B------:R-:W1:Y:S01]  /*0ef0*/  LDC.64 R4, c[0x0][0x398] ;  /* 0x0000e600ff047b82 */ /* 0x000e620000000a00 */
[----:B------:R-:W-:Y:S01]  /*0f00*/  VIADDMNMX R6, R17, R14, RZ, !PT ;  /* 0x0000000e11067246 */ /* 0x000fe200078001ff */
[----:B------:R-:W-:Y:S01]  /*0f10*/  VIADD R11, R14, UR13 ;  /* 0x0000000d0e0b7c36 */ /* 0x000fe20008000000 */
[----:B------:R-:W2:Y:S02]  /*0f20*/  LDCU.64 UR14, c[0x0][0x380] ;  /* 0x00007000ff0e77ac */ /* 0x000ea40008000a00 */
[----:B------:R-:W-:-:S03]  /*0f30*/  VIMNMX R7, PT, PT, R6, UR6, PT ;  /* 0x0000000606077c48 */ /* 0x000fc6000bfe0100 */
[----:B------:R-:W3:Y:S02]  /*0f40*/  LDC.64 R2, c[0x0][0x3a0] ;  /* 0x0000e800ff027b82 */ /* 0x000ee40000000a00 */
[----:B0-----:R-:W-:-:S05]  /*0f50*/  IMAD R7, R16, UR8, R7 ;  /* 0x0000000810077c24 */ /* 0x001fca000f8e0207 */
[----:B--2---:R-:W-:Y:S01]  /*0f60*/  IADD3 R6, P0, PT, R7, UR14, RZ ;  /* 0x0000000e07067c10 */ /* 0x004fe2000ff1e0ff */
[----:B-1----:R-:W-:-:S03]  /*0f70*/  IMAD.WIDE.U32 R4, R11, 0x4, R4 ;  /* 0x000000040b047825 */ /* 0x002fc600078e0004 */
[----:B------:R-:W-:-:S03]  /*0f80*/  LEA.HI.X.SX32 R7, R7, UR15, 0x1, P0 ;  /* 0x0000000f07077c11 */ /* 0x000fc600080f0eff */
[----:B------:R-:W2:Y:S01]  /*0f90*/  LDG.E R4, desc[UR10][R4.64] ;  /* 0x0000000a04047981 */ /* 0x000ea2000c1e1900 */
[----:B---3--:R-:W-:-:S03]  /*0fa0*/  IMAD.WIDE.U32 R2, R11, 0x4, R2 ;  /* 0x000000040b027825 */ /* 0x008fc600078e0002 */
[----:B------:R-:W2:Y:S04]  /*0fb0*/  LDG.E.U8 R7, desc[UR10][R6.64] ;  /* 0x0000000a06077981 */ /* 0x000ea8000c1e1100 */
[----:B------:R-:W3:Y:S01]  /*0fc0*/  LDG.E R2, desc[UR10][R2.64] ;  /* 0x0000000a02027981 */ /* 0x000ee2000c1e1900 */
[----:B--2---:R-:W-:Y:S02]  /*0fd0*/  IMAD R9, R4, R7, R9 ;  /* 0x0000000704097224 */ /* 0x004fe400078e0209 */
[----:B---3--:R-:W-:-:S07]  /*0fe0*/  IMAD R8, R7, R2, R8 ;  /* 0x0000000207087224 */ /* 0x008fce00078e0208 */
.L_x_21:
[----:B------:R-:W-:Y:S05]  /*0ff0*/  BRA.U UP0, `(.L_x_24) ;  /* 0xfffffff100687547 */ /* 0x000fea000b83ffff */
.L_x_18:
[----:B------:R-:W0:Y:S01]  /*1000*/  LDC.64 R2, c[0x0][0x390] ;  /* 0x0000e400ff027b82 */ /* 0x000e220000000a00 */
[----:B------:R-:W1:Y:S01]  /*1010*/  LDCU UR4, c[0x0][0x388] ;  /* 0x00007100ff0477ac */ /* 0x000e620008000800 */
[----:B------:R-:W-:Y:S02]  /*1020*/  IABS R5, R8 ;  /* 0x0000000800057213 */ /* 0x000fe40000000000 */
[----:B------:R-:W-:-:S05]  /*1030*/  IABS R4, R9 ;  /* 0x0000000900047213 */ /* 0x000fca0000000000 */
[----:B------:R-:W-:Y:S02]  /*1040*/  IMAD.IADD R5, R5, 0x1, R4 ;  /* 0x0000000105057824 */ /* 0x000fe400078e0204 */
[----:B-1----:R-:W-:-:S04]  /*1050*/  IMAD R15, R0, UR4, R15 ;  /* 0x00000004000f7c24 */ /* 0x002fc8000f8e020f */
[----:B0-----:R-:W-:-:S05]  /*1060*/  IMAD.WIDE R2, R15, 0x4, R2 ;  /* 0x000000040f027825 */ /* 0x001fca00078e0202 */
[----:B------:R-:W-:Y:S01]  /*1070*/  STG.E desc[UR10][R2.64], R5 ;  /* 0x0000000502007986 */ /* 0x000fe2000c10190a */
[----:B------:R-:W-:Y:S05]  /*1080*/  EXIT ;  /* 0x000000000000794d */ /* 0x000fea0003800000 */
.L_x_25:
        /* <DEDUP_REMOVED lines=15> */
.L_x_29:


//--------------------- .text._Z22convertGrayscaleKernelP6uchar3iiPh --------------------------
	.section	.text._Z22convertGrayscaleKernelP6uchar3iiPh,"ax",@progbits
	.align	128
        .global         _Z22convertGrayscaleKernelP6uchar3iiPh
        .type           _Z22convertGrayscaleKernelP6uchar3iiPh,@function
        .size           _Z22convertGrayscaleKernelP6uchar3iiPh,(.L_x_30 - _Z22convertGrayscaleKernelP6uchar3iiPh)
        .other          _Z22convertGrayscaleKernelP6uchar3iiPh,@"STO_CUDA_ENTRY STV_DEFAULT"
_Z22convertGrayscaleKernelP6uchar3iiPh:
.text._Z22convertGrayscaleKernelP6uchar3iiPh:
        /* <DEDUP_REMOVED lines=15> */
[----:B------:R-:W-:Y:S01]  /*00f0*/  IMAD R5, R0, UR6, R5 ;  /* 0x0000000600057c24 */ /* 0x000fe2000f8e0205 */
[----:B------:R-:W2:Y:S03]  /*0100*/  LDCU.64 UR8, c[0x0][0x390] ;  /* 0x00007200ff0877ac */ /* 0x000ea60008000a00 */
[----:B0-----:R-:W-:-:S05]  /*0110*/  IMAD.WIDE R2, R5, 0x3, R2 ;  /* 0x0000000305027825 */ /* 0x001fca00078e0202 */
[----:B-1----:R-:W3:Y:S04]  /*0120*/  LDG.E.U8 R4, desc[UR4][R2.64+0x1] ;  /* 0x0000010402047981 */ /* 0x002ee8000c1e1100 */
[----:B------:R-:W4:Y:S04]  /*0130*/  LDG.E.U8 R0, desc[UR4][R2.64] ;  /* 0x0000000402007981 */ /* 0x000f28000c1e1100 */
[----:B------:R-:W5:Y:S01]  /*0140*/  LDG.E.U8 R6, desc[UR4][R2.64+0x2] ;  /* 0x0000020402067981 */ /* 0x000f62000c1e1100 */
[----:B---3--:R-:W-:Y:S02]  /*0150*/  I2FP.F32.U32 R4, R4 ;  /* 0x0000000400047245 */ /* 0x008fe40000201000 */
[----:B----4-:R-:W-:-:S03]  /*0160*/  I2FP.F32.U32 R0, R0 ;  /* 0x0000000000007245 */ /* 0x010fc60000201000 */
[----:B------:R-:W-:Y:S01]  /*0170*/  FMUL R7, R4, 0.58700001239776611328 ;  /* 0x3f1645a204077820 */ /* 0x000fe20000400000 */
[C---:B--2---:R-:W-:Y:S02]  /*0180*/  IADD3 R4, P0, PT, R5.reuse, UR8, RZ ;  /* 0x0000000805047c10 */ /* 0x044fe4000ff1e0ff */
[----:B-----5:R-:W-:Y:S01]  /*0190*/  I2FP.F32.U32 R9, R6 ;  /* 0x0000000600097245 */ /* 0x020fe20000201000 */
[----:B------:R-:W-:Y:S01]  /*01a0*/  FFMA R0, R0, 0.29899999499320983887, R7 ;  /* 0x3e99168700007823 */ /* 0x000fe20000000007 */
[----:B------:R-:W-:-:S03]  /*01b0*/  LEA.HI.X.SX32 R5, R5, UR9, 0x1, P0 ;  /* 0x0000000905057c11 */ /* 0x000fc600080f0eff */
[----:B------:R-:W-:-:S04]  /*01c0*/  FFMA R0, R9, 0.11400000005960464478, R0 ;  /* 0x3de978d509007823 */ /* 0x000fc80000000000 */
[----:B------:R-:W0:Y:S02]  /*01d0*/  F2I.U32.TRUNC.NTZ R7, R0 ;  /* 0x0000000000077305 */ /* 0x000e24000020f000 */
[----:B0-----:R-:W-:Y:S01]  /*01e0*/  STG.E.U8 desc[UR4][R4.64], R7 ;  /* 0x0000000704007986 */ /* 0x001fe2000c101104 */
[----:B------:R-:W-:Y:S05]  /*01f0*/  EXIT ;  /* 0x000000000000794d */ /* 0x000fea0003800000 */
.L_x_26:
        /* <DEDUP_REMOVED lines=16> */
.L_x_30:


//--------------------- .nv.shared.reserved.0     --------------------------
	.section	.nv.shared.reserved.0,"aw",@nobits
	.weak		__nv_reservedSMEM_offset_0_alias
	.size		__nv_reservedSMEM_offset_0_alias, 0, 64
	.other		__nv_reservedSMEM_offset_0_alias,@"STO_CUDA_RESERVED_SHARED STV_DEFAULT"
__nv_reservedSMEM_offset_0_alias:
	.zero		0
	.zero		64


//--------------------- .nv.global                --------------------------
	.section	.nv.global,"aw",@nobits
	.align	4
.nv.global:
	.type		bCount,@object
	.size		bCount,(bCount1 - bCount)
bCount:
	.zero		4
	.type		bCount1,@object
	.size		bCount1,(.L_1 - bCount1)
bCount1:
	.zero		4
.L_1:


//--------------------- .nv.shared._Z21findMinimumSeamKernelPiiiS_S_S_ --------------------------
	.section	.nv.shared._Z21findMinimumSeamKernelPiiiS_S_S_,"aw",@nobits
	.sectionflags	@""
	.align	4
.nv.shared._Z21findMinimumSeamKernelPiiiS_S_S_:
	.zero		1028


//--------------------- .nv.constant0._Z16deleteSeamKernelP6uchar3iiS0_Pi --------------------------
	.section	.nv.constant0._Z16deleteSeamKernelP6uchar3iiS0_Pi,"a",@progbits
	.sectionflags	@""
	.align	4
.nv.constant0._Z16deleteSeamKernelP6uchar3iiS0_Pi:
	.zero		928


//--------------------- .nv.constant0._Z21findMinimumSeamKernelPiiiS_S_S_ --------------------------
	.section	.nv.constant0._Z21findMinimumSeamKernelPiiiS_S_S_,"a",@progbits
	.sectionflags	@""
	.align	4
.nv.constant0._Z21findMinimumSeamKernelPiiiS_S_S_:
	.zero		936


//--------------------- .nv.constant0._Z16calcEnergyKernelPhiiPiS0_S0_i --------------------------
	.section	.nv.constant0._Z16calcEnergyKernelPhiiPiS0_S0_i,"a",@progbits
	.sectionflags	@""
	.align	4
.nv.constant0._Z16calcEnergyKernelPhiiPiS0_S0_i:
	.zero		940


//--------------------- .nv.constant0._Z22convertGrayscaleKernelP6uchar3iiPh --------------------------
	.section	.nv.constant0._Z22convertGrayscaleKernelP6uchar3iiPh,"a",@progbits
	.sectionflags	@""
	.align	4
.nv.constant0._Z22convertGrayscaleKernelP6uchar3iiPh:
	.zero		920


//--------------------- SYMBOLS --------------------------

	.type		.nv.reservedSmem.offset0,@object
	.size		.nv.reservedSmem.offset0,0x4
	.type		.nv.reservedSmem.cap,@object
	.size		.nv.reservedSmem.cap,0x4
